//
// Generated by NVIDIA NVVM Compiler
//
// Compiler Build ID: CL-36424714
// Cuda compilation tools, release 13.0, V13.0.88
// Based on NVVM 20.0.0
//

.version 9.0
.target sm_100
.address_size 64

	// .globl	_Z10mysgemm_v5ILi128ELi128ELi8ELi8ELi8EEviiifPfS0_fS0_
// _ZZ10mysgemm_v5ILi128ELi128ELi8ELi8ELi8EEviiifPfS0_fS0_E2As has been demoted
// _ZZ10mysgemm_v5ILi128ELi128ELi8ELi8ELi8EEviiifPfS0_fS0_E2Bs has been demoted

.visible .entry _Z10mysgemm_v5ILi128ELi128ELi8ELi8ELi8EEviiifPfS0_fS0_(
	.param .u32 _Z10mysgemm_v5ILi128ELi128ELi8ELi8ELi8EEviiifPfS0_fS0__param_0,
	.param .u32 _Z10mysgemm_v5ILi128ELi128ELi8ELi8ELi8EEviiifPfS0_fS0__param_1,
	.param .u32 _Z10mysgemm_v5ILi128ELi128ELi8ELi8ELi8EEviiifPfS0_fS0__param_2,
	.param .f32 _Z10mysgemm_v5ILi128ELi128ELi8ELi8ELi8EEviiifPfS0_fS0__param_3,
	.param .u64 .ptr .align 1 _Z10mysgemm_v5ILi128ELi128ELi8ELi8ELi8EEviiifPfS0_fS0__param_4,
	.param .u64 .ptr .align 1 _Z10mysgemm_v5ILi128ELi128ELi8ELi8ELi8EEviiifPfS0_fS0__param_5,
	.param .f32 _Z10mysgemm_v5ILi128ELi128ELi8ELi8ELi8EEviiifPfS0_fS0__param_6,
	.param .u64 .ptr .align 1 _Z10mysgemm_v5ILi128ELi128ELi8ELi8ELi8EEviiifPfS0_fS0__param_7
)
.maxntid 256
{
	.reg .pred 	%p<4>;
	.reg .b32 	%r<114>;
	.reg .b32 	%f<1094>;
	.reg .b64 	%rd<88>;
	// demoted variable
	.shared .align 4 .b8 _ZZ10mysgemm_v5ILi128ELi128ELi8ELi8ELi8EEviiifPfS0_fS0_E2As[8192];
	// demoted variable
	.shared .align 4 .b8 _ZZ10mysgemm_v5ILi128ELi128ELi8ELi8ELi8EEviiifPfS0_fS0_E2Bs[8192];
	ld.param.u32 	%r9, [_Z10mysgemm_v5ILi128ELi128ELi8ELi8ELi8EEviiifPfS0_fS0__param_1];
	ld.param.u32 	%r10, [_Z10mysgemm_v5ILi128ELi128ELi8ELi8ELi8EEviiifPfS0_fS0__param_2];
	ld.param.u64 	%rd6, [_Z10mysgemm_v5ILi128ELi128ELi8ELi8ELi8EEviiifPfS0_fS0__param_4];
	ld.param.u64 	%rd4, [_Z10mysgemm_v5ILi128ELi128ELi8ELi8ELi8EEviiifPfS0_fS0__param_5];
	cvta.to.global.u64 	%rd7, %rd6;
	cvta.to.global.u64 	%rd8, %rd4;
	mov.u32 	%r13, %ctaid.x;
	mov.u32 	%r14, %ctaid.y;
	mov.u32 	%r15, %tid.x;
	shr.u32 	%r16, %r15, 1;
	shl.b32 	%r17, %r15, 2;
	and.b32  	%r18, %r17, 4;
	shr.u32 	%r19, %r15, 5;
	and.b32  	%r20, %r17, 124;
	mul.lo.s32 	%r21, %r14, %r10;
	shl.b32 	%r22, %r21, 7;
	cvt.s64.s32 	%rd9, %r22;
	shl.b32 	%r23, %r13, 7;
	mul.wide.u32 	%rd10, %r23, 4;
	add.s64 	%rd11, %rd8, %rd10;
	mad.lo.s32 	%r24, %r10, %r16, %r18;
	cvt.s64.s32 	%rd12, %r24;
	add.s64 	%rd13, %rd9, %rd12;
	shl.b64 	%rd14, %rd13, 2;
	add.s64 	%rd15, %rd14, %rd7;
	ld.global.v4.f32 	{%f1074, %f1075, %f1076, %f1077}, [%rd15];
	shl.b32 	%r25, %r16, 2;
	shl.b32 	%r26, %r15, 11;
	and.b32  	%r27, %r26, 2048;
	or.b32  	%r28, %r27, %r25;
	mov.u32 	%r29, _ZZ10mysgemm_v5ILi128ELi128ELi8ELi8ELi8EEviiifPfS0_fS0_E2As;
	add.s32 	%r30, %r29, %r28;
	st.shared.f32 	[%r30], %f1074;
	st.shared.f32 	[%r30+512], %f1075;
	st.shared.f32 	[%r30+1024], %f1076;
	st.shared.f32 	[%r30+1536], %f1077;
	shl.b32 	%r31, %r15, 4;
	and.b32  	%r32, %r31, 496;
	shl.b32 	%r33, %r19, 9;
	or.b32  	%r34, %r33, %r32;
	mov.u32 	%r35, _ZZ10mysgemm_v5ILi128ELi128ELi8ELi8ELi8EEviiifPfS0_fS0_E2Bs;
	add.s32 	%r36, %r35, %r34;
	mad.lo.s32 	%r37, %r9, %r19, %r20;
	mul.wide.s32 	%rd16, %r37, 4;
	add.s64 	%rd17, %rd11, %rd16;
	ld.global.v4.f32 	{%f320, %f321, %f322, %f323}, [%rd17];
	st.shared.v4.f32 	[%r36], {%f320, %f321, %f322, %f323};
	bar.sync 	0;
	shl.b32 	%r38, %r15, 1;
	and.b32  	%r39, %r38, 480;
	add.s32 	%r40, %r29, %r39;
	ld.shared.v4.f32 	{%f1053, %f1052, %f1051, %f1050}, [%r40];
	ld.shared.v4.f32 	{%f1049, %f1048, %f1047, %f1046}, [%r40+16];
	shl.b32 	%r41, %r15, 5;
	and.b32  	%r42, %r41, 480;
	add.s32 	%r43, %r35, %r42;
	ld.shared.v4.f32 	{%f1061, %f1060, %f1059, %f1058}, [%r43];
	ld.shared.v4.f32 	{%f1057, %f1056, %f1055, %f1054}, [%r43+16];
	add.s64 	%rd87, %rd15, 32;
	or.b32  	%r44, %r19, 8;
	mad.lo.s32 	%r110, %r9, %r44, %r20;
	mov.b32 	%r112, 0;
	mov.b32 	%r113, 1;
	mov.f32 	%f982, 0f00000000;
	mov.f32 	%f983, %f982;
	mov.f32 	%f984, %f982;
	mov.f32 	%f985, %f982;
	mov.f32 	%f986, %f982;
	mov.f32 	%f987, %f982;
	mov.f32 	%f988, %f982;
	mov.f32 	%f989, %f982;
	mov.f32 	%f990, %f982;
	mov.f32 	%f991, %f982;
	mov.f32 	%f992, %f982;
	mov.f32 	%f993, %f982;
	mov.f32 	%f994, %f982;
	mov.f32 	%f995, %f982;
	mov.f32 	%f996, %f982;
	mov.f32 	%f997, %f982;
	mov.f32 	%f998, %f982;
	mov.f32 	%f999, %f982;
	mov.f32 	%f1000, %f982;
	mov.f32 	%f1001, %f982;
	mov.f32 	%f1002, %f982;
	mov.f32 	%f1003, %f982;
	mov.f32 	%f1004, %f982;
	mov.f32 	%f1005, %f982;
	mov.f32 	%f1006, %f982;
	mov.f32 	%f1007, %f982;
	mov.f32 	%f1008, %f982;
	mov.f32 	%f1009, %f982;
	mov.f32 	%f1010, %f982;
	mov.f32 	%f1011, %f982;
	mov.f32 	%f1012, %f982;
	mov.f32 	%f1013, %f982;
	mov.f32 	%f1014, %f982;
	mov.f32 	%f1015, %f982;
	mov.f32 	%f1016, %f982;
	mov.f32 	%f1017, %f982;
	mov.f32 	%f1018, %f982;
	mov.f32 	%f1019, %f982;
	mov.f32 	%f1020, %f982;
	mov.f32 	%f1021, %f982;
	mov.f32 	%f1022, %f982;
	mov.f32 	%f1023, %f982;
	mov.f32 	%f1024, %f982;
	mov.f32 	%f1025, %f982;
	mov.f32 	%f1026, %f982;
	mov.f32 	%f1027, %f982;
	mov.f32 	%f1028, %f982;
	mov.f32 	%f1029, %f982;
	mov.f32 	%f1030, %f982;
	mov.f32 	%f1031, %f982;
	mov.f32 	%f1032, %f982;
	mov.f32 	%f1033, %f982;
	mov.f32 	%f1034, %f982;
	mov.f32 	%f1035, %f982;
	mov.f32 	%f1036, %f982;
	mov.f32 	%f1037, %f982;
	mov.f32 	%f1038, %f982;
	mov.f32 	%f1039, %f982;
	mov.f32 	%f1040, %f982;
	mov.f32 	%f1041, %f982;
	mov.f32 	%f1042, %f982;
	mov.f32 	%f1043, %f982;
	mov.f32 	%f1044, %f982;
	mov.f32 	%f1045, %f982;
	mov.f32 	%f1070, %f982;
	mov.f32 	%f1071, %f982;
	mov.f32 	%f1072, %f982;
	mov.f32 	%f1073, %f982;
$L__BB0_1:
	ld.param.u32 	%r107, [_Z10mysgemm_v5ILi128ELi128ELi8ELi8ELi8EEviiifPfS0_fS0__param_2];
	add.s32 	%r112, %r112, 8;
	setp.ge.s32 	%p1, %r112, %r107;
	@%p1 bra 	$L__BB0_3;
	ld.param.u64 	%rd85, [_Z10mysgemm_v5ILi128ELi128ELi8ELi8ELi8EEviiifPfS0_fS0__param_5];
	ld.global.v4.f32 	{%f1074, %f1075, %f1076, %f1077}, [%rd87];
	cvta.to.global.u64 	%rd18, %rd85;
	mov.u32 	%r45, %ctaid.x;
	shl.b32 	%r46, %r45, 7;
	mul.wide.u32 	%rd19, %r46, 4;
	add.s64 	%rd20, %rd18, %rd19;
	mul.wide.s32 	%rd21, %r110, 4;
	add.s64 	%rd22, %rd20, %rd21;
	ld.global.v4.f32 	{%f1073, %f1072, %f1071, %f1070}, [%rd22];
$L__BB0_3:
	ld.param.u32 	%r108, [_Z10mysgemm_v5ILi128ELi128ELi8ELi8ELi8EEviiifPfS0_fS0__param_2];
	setp.ge.s32 	%p2, %r112, %r108;
	shl.b32 	%r47, %r113, 12;
	xor.b32  	%r48, %r47, 4096;
	mov.u32 	%r49, _ZZ10mysgemm_v5ILi128ELi128ELi8ELi8ELi8EEviiifPfS0_fS0_E2As;
	add.s32 	%r50, %r49, %r48;
	mov.u32 	%r51, _ZZ10mysgemm_v5ILi128ELi128ELi8ELi8ELi8EEviiifPfS0_fS0_E2Bs;
	add.s32 	%r52, %r51, %r48;
	mov.u32 	%r53, %tid.x;
	shl.b32 	%r54, %r53, 1;
	and.b32  	%r55, %r54, 480;
	add.s32 	%r56, %r50, %r55;
	ld.shared.v4.f32 	{%f324, %f325, %f326, %f327}, [%r56+512];
	ld.shared.v4.f32 	{%f328, %f329, %f330, %f331}, [%r56+528];
	shl.b32 	%r57, %r53, 5;
	and.b32  	%r58, %r57, 480;
	add.s32 	%r59, %r52, %r58;
	ld.shared.v4.f32 	{%f332, %f333, %f334, %f335}, [%r59+512];
	ld.shared.v4.f32 	{%f336, %f337, %f338, %f339}, [%r59+528];
	fma.rn.f32 	%f340, %f1053, %f1061, %f1045;
	fma.rn.f32 	%f341, %f1053, %f1060, %f1044;
	fma.rn.f32 	%f342, %f1053, %f1059, %f1043;
	fma.rn.f32 	%f343, %f1053, %f1058, %f1042;
	fma.rn.f32 	%f344, %f1053, %f1057, %f1041;
	fma.rn.f32 	%f345, %f1053, %f1056, %f1040;
	fma.rn.f32 	%f346, %f1053, %f1055, %f1039;
	fma.rn.f32 	%f347, %f1053, %f1054, %f1038;
	fma.rn.f32 	%f348, %f1052, %f1061, %f1037;
	fma.rn.f32 	%f349, %f1052, %f1060, %f1036;
	fma.rn.f32 	%f350, %f1052, %f1059, %f1035;
	fma.rn.f32 	%f351, %f1052, %f1058, %f1034;
	fma.rn.f32 	%f352, %f1052, %f1057, %f1033;
	fma.rn.f32 	%f353, %f1052, %f1056, %f1032;
	fma.rn.f32 	%f354, %f1052, %f1055, %f1031;
	fma.rn.f32 	%f355, %f1052, %f1054, %f1030;
	fma.rn.f32 	%f356, %f1051, %f1061, %f1029;
	fma.rn.f32 	%f357, %f1051, %f1060, %f1028;
	fma.rn.f32 	%f358, %f1051, %f1059, %f1027;
	fma.rn.f32 	%f359, %f1051, %f1058, %f1026;
	fma.rn.f32 	%f360, %f1051, %f1057, %f1025;
	fma.rn.f32 	%f361, %f1051, %f1056, %f1024;
	fma.rn.f32 	%f362, %f1051, %f1055, %f1023;
	fma.rn.f32 	%f363, %f1051, %f1054, %f1022;
	fma.rn.f32 	%f364, %f1050, %f1061, %f1021;
	fma.rn.f32 	%f365, %f1050, %f1060, %f1020;
	fma.rn.f32 	%f366, %f1050, %f1059, %f1019;
	fma.rn.f32 	%f367, %f1050, %f1058, %f1018;
	fma.rn.f32 	%f368, %f1050, %f1057, %f1017;
	fma.rn.f32 	%f369, %f1050, %f1056, %f1016;
	fma.rn.f32 	%f370, %f1050, %f1055, %f1015;
	fma.rn.f32 	%f371, %f1050, %f1054, %f1014;
	fma.rn.f32 	%f372, %f1049, %f1061, %f1013;
	fma.rn.f32 	%f373, %f1049, %f1060, %f1012;
	fma.rn.f32 	%f374, %f1049, %f1059, %f1011;
	fma.rn.f32 	%f375, %f1049, %f1058, %f1010;
	fma.rn.f32 	%f376, %f1049, %f1057, %f1009;
	fma.rn.f32 	%f377, %f1049, %f1056, %f1008;
	fma.rn.f32 	%f378, %f1049, %f1055, %f1007;
	fma.rn.f32 	%f379, %f1049, %f1054, %f1006;
	fma.rn.f32 	%f380, %f1048, %f1061, %f1005;
	fma.rn.f32 	%f381, %f1048, %f1060, %f1004;
	fma.rn.f32 	%f382, %f1048, %f1059, %f1003;
	fma.rn.f32 	%f383, %f1048, %f1058, %f1002;
	fma.rn.f32 	%f384, %f1048, %f1057, %f1001;
	fma.rn.f32 	%f385, %f1048, %f1056, %f1000;
	fma.rn.f32 	%f386, %f1048, %f1055, %f999;
	fma.rn.f32 	%f387, %f1048, %f1054, %f998;
	fma.rn.f32 	%f388, %f1047, %f1061, %f997;
	fma.rn.f32 	%f389, %f1047, %f1060, %f996;
	fma.rn.f32 	%f390, %f1047, %f1059, %f995;
	fma.rn.f32 	%f391, %f1047, %f1058, %f994;
	fma.rn.f32 	%f392, %f1047, %f1057, %f993;
	fma.rn.f32 	%f393, %f1047, %f1056, %f992;
	fma.rn.f32 	%f394, %f1047, %f1055, %f991;
	fma.rn.f32 	%f395, %f1047, %f1054, %f990;
	fma.rn.f32 	%f396, %f1046, %f1061, %f989;
	fma.rn.f32 	%f397, %f1046, %f1060, %f988;
	fma.rn.f32 	%f398, %f1046, %f1059, %f987;
	fma.rn.f32 	%f399, %f1046, %f1058, %f986;
	fma.rn.f32 	%f400, %f1046, %f1057, %f985;
	fma.rn.f32 	%f401, %f1046, %f1056, %f984;
	fma.rn.f32 	%f402, %f1046, %f1055, %f983;
	fma.rn.f32 	%f403, %f1046, %f1054, %f982;
	ld.shared.v4.f32 	{%f404, %f405, %f406, %f407}, [%r56+1024];
	ld.shared.v4.f32 	{%f408, %f409, %f410, %f411}, [%r56+1040];
	ld.shared.v4.f32 	{%f412, %f413, %f414, %f415}, [%r59+1024];
	ld.shared.v4.f32 	{%f416, %f417, %f418, %f419}, [%r59+1040];
	fma.rn.f32 	%f420, %f324, %f332, %f340;
	fma.rn.f32 	%f421, %f324, %f333, %f341;
	fma.rn.f32 	%f422, %f324, %f334, %f342;
	fma.rn.f32 	%f423, %f324, %f335, %f343;
	fma.rn.f32 	%f424, %f324, %f336, %f344;
	fma.rn.f32 	%f425, %f324, %f337, %f345;
	fma.rn.f32 	%f426, %f324, %f338, %f346;
	fma.rn.f32 	%f427, %f324, %f339, %f347;
	fma.rn.f32 	%f428, %f325, %f332, %f348;
	fma.rn.f32 	%f429, %f325, %f333, %f349;
	fma.rn.f32 	%f430, %f325, %f334, %f350;
	fma.rn.f32 	%f431, %f325, %f335, %f351;
	fma.rn.f32 	%f432, %f325, %f336, %f352;
	fma.rn.f32 	%f433, %f325, %f337, %f353;
	fma.rn.f32 	%f434, %f325, %f338, %f354;
	fma.rn.f32 	%f435, %f325, %f339, %f355;
	fma.rn.f32 	%f436, %f326, %f332, %f356;
	fma.rn.f32 	%f437, %f326, %f333, %f357;
	fma.rn.f32 	%f438, %f326, %f334, %f358;
	fma.rn.f32 	%f439, %f326, %f335, %f359;
	fma.rn.f32 	%f440, %f326, %f336, %f360;
	fma.rn.f32 	%f441, %f326, %f337, %f361;
	fma.rn.f32 	%f442, %f326, %f338, %f362;
	fma.rn.f32 	%f443, %f326, %f339, %f363;
	fma.rn.f32 	%f444, %f327, %f332, %f364;
	fma.rn.f32 	%f445, %f327, %f333, %f365;
	fma.rn.f32 	%f446, %f327, %f334, %f366;
	fma.rn.f32 	%f447, %f327, %f335, %f367;
	fma.rn.f32 	%f448, %f327, %f336, %f368;
	fma.rn.f32 	%f449, %f327, %f337, %f369;
	fma.rn.f32 	%f450, %f327, %f338, %f370;
	fma.rn.f32 	%f451, %f327, %f339, %f371;
	fma.rn.f32 	%f452, %f328, %f332, %f372;
	fma.rn.f32 	%f453, %f328, %f333, %f373;
	fma.rn.f32 	%f454, %f328, %f334, %f374;
	fma.rn.f32 	%f455, %f328, %f335, %f375;
	fma.rn.f32 	%f456, %f328, %f336, %f376;
	fma.rn.f32 	%f457, %f328, %f337, %f377;
	fma.rn.f32 	%f458, %f328, %f338, %f378;
	fma.rn.f32 	%f459, %f328, %f339, %f379;
	fma.rn.f32 	%f460, %f329, %f332, %f380;
	fma.rn.f32 	%f461, %f329, %f333, %f381;
	fma.rn.f32 	%f462, %f329, %f334, %f382;
	fma.rn.f32 	%f463, %f329, %f335, %f383;
	fma.rn.f32 	%f464, %f329, %f336, %f384;
	fma.rn.f32 	%f465, %f329, %f337, %f385;
	fma.rn.f32 	%f466, %f329, %f338, %f386;
	fma.rn.f32 	%f467, %f329, %f339, %f387;
	fma.rn.f32 	%f468, %f330, %f332, %f388;
	fma.rn.f32 	%f469, %f330, %f333, %f389;
	fma.rn.f32 	%f470, %f330, %f334, %f390;
	fma.rn.f32 	%f471, %f330, %f335, %f391;
	fma.rn.f32 	%f472, %f330, %f336, %f392;
	fma.rn.f32 	%f473, %f330, %f337, %f393;
	fma.rn.f32 	%f474, %f330, %f338, %f394;
	fma.rn.f32 	%f475, %f330, %f339, %f395;
	fma.rn.f32 	%f476, %f331, %f332, %f396;
	fma.rn.f32 	%f477, %f331, %f333, %f397;
	fma.rn.f32 	%f478, %f331, %f334, %f398;
	fma.rn.f32 	%f479, %f331, %f335, %f399;
	fma.rn.f32 	%f480, %f331, %f336, %f400;
	fma.rn.f32 	%f481, %f331, %f337, %f401;
	fma.rn.f32 	%f482, %f331, %f338, %f402;
	fma.rn.f32 	%f483, %f331, %f339, %f403;
	ld.shared.v4.f32 	{%f484, %f485, %f486, %f487}, [%r56+1536];
	ld.shared.v4.f32 	{%f488, %f489, %f490, %f491}, [%r56+1552];
	ld.shared.v4.f32 	{%f492, %f493, %f494, %f495}, [%r59+1536];
	ld.shared.v4.f32 	{%f496, %f497, %f498, %f499}, [%r59+1552];
	fma.rn.f32 	%f500, %f404, %f412, %f420;
	fma.rn.f32 	%f501, %f404, %f413, %f421;
	fma.rn.f32 	%f502, %f404, %f414, %f422;
	fma.rn.f32 	%f503, %f404, %f415, %f423;
	fma.rn.f32 	%f504, %f404, %f416, %f424;
	fma.rn.f32 	%f505, %f404, %f417, %f425;
	fma.rn.f32 	%f506, %f404, %f418, %f426;
	fma.rn.f32 	%f507, %f404, %f419, %f427;
	fma.rn.f32 	%f508, %f405, %f412, %f428;
	fma.rn.f32 	%f509, %f405, %f413, %f429;
	fma.rn.f32 	%f510, %f405, %f414, %f430;
	fma.rn.f32 	%f511, %f405, %f415, %f431;
	fma.rn.f32 	%f512, %f405, %f416, %f432;
	fma.rn.f32 	%f513, %f405, %f417, %f433;
	fma.rn.f32 	%f514, %f405, %f418, %f434;
	fma.rn.f32 	%f515, %f405, %f419, %f435;
	fma.rn.f32 	%f516, %f406, %f412, %f436;
	fma.rn.f32 	%f517, %f406, %f413, %f437;
	fma.rn.f32 	%f518, %f406, %f414, %f438;
	fma.rn.f32 	%f519, %f406, %f415, %f439;
	fma.rn.f32 	%f520, %f406, %f416, %f440;
	fma.rn.f32 	%f521, %f406, %f417, %f441;
	fma.rn.f32 	%f522, %f406, %f418, %f442;
	fma.rn.f32 	%f523, %f406, %f419, %f443;
	fma.rn.f32 	%f524, %f407, %f412, %f444;
	fma.rn.f32 	%f525, %f407, %f413, %f445;
	fma.rn.f32 	%f526, %f407, %f414, %f446;
	fma.rn.f32 	%f527, %f407, %f415, %f447;
	fma.rn.f32 	%f528, %f407, %f416, %f448;
	fma.rn.f32 	%f529, %f407, %f417, %f449;
	fma.rn.f32 	%f530, %f407, %f418, %f450;
	fma.rn.f32 	%f531, %f407, %f419, %f451;
	fma.rn.f32 	%f532, %f408, %f412, %f452;
	fma.rn.f32 	%f533, %f408, %f413, %f453;
	fma.rn.f32 	%f534, %f408, %f414, %f454;
	fma.rn.f32 	%f535, %f408, %f415, %f455;
	fma.rn.f32 	%f536, %f408, %f416, %f456;
	fma.rn.f32 	%f537, %f408, %f417, %f457;
	fma.rn.f32 	%f538, %f408, %f418, %f458;
	fma.rn.f32 	%f539, %f408, %f419, %f459;
	fma.rn.f32 	%f540, %f409, %f412, %f460;
	fma.rn.f32 	%f541, %f409, %f413, %f461;
	fma.rn.f32 	%f542, %f409, %f414, %f462;
	fma.rn.f32 	%f543, %f409, %f415, %f463;
	fma.rn.f32 	%f544, %f409, %f416, %f464;
	fma.rn.f32 	%f545, %f409, %f417, %f465;
	fma.rn.f32 	%f546, %f409, %f418, %f466;
	fma.rn.f32 	%f547, %f409, %f419, %f467;
	fma.rn.f32 	%f548, %f410, %f412, %f468;
	fma.rn.f32 	%f549, %f410, %f413, %f469;
	fma.rn.f32 	%f550, %f410, %f414, %f470;
	fma.rn.f32 	%f551, %f410, %f415, %f471;
	fma.rn.f32 	%f552, %f410, %f416, %f472;
	fma.rn.f32 	%f553, %f410, %f417, %f473;
	fma.rn.f32 	%f554, %f410, %f418, %f474;
	fma.rn.f32 	%f555, %f410, %f419, %f475;
	fma.rn.f32 	%f556, %f411, %f412, %f476;
	fma.rn.f32 	%f557, %f411, %f413, %f477;
	fma.rn.f32 	%f558, %f411, %f414, %f478;
	fma.rn.f32 	%f559, %f411, %f415, %f479;
	fma.rn.f32 	%f560, %f411, %f416, %f480;
	fma.rn.f32 	%f561, %f411, %f417, %f481;
	fma.rn.f32 	%f562, %f411, %f418, %f482;
	fma.rn.f32 	%f563, %f411, %f419, %f483;
	ld.shared.v4.f32 	{%f564, %f565, %f566, %f567}, [%r56+2048];
	ld.shared.v4.f32 	{%f568, %f569, %f570, %f571}, [%r56+2064];
	ld.shared.v4.f32 	{%f572, %f573, %f574, %f575}, [%r59+2048];
	ld.shared.v4.f32 	{%f576, %f577, %f578, %f579}, [%r59+2064];
	fma.rn.f32 	%f580, %f484, %f492, %f500;
	fma.rn.f32 	%f581, %f484, %f493, %f501;
	fma.rn.f32 	%f582, %f484, %f494, %f502;
	fma.rn.f32 	%f583, %f484, %f495, %f503;
	fma.rn.f32 	%f584, %f484, %f496, %f504;
	fma.rn.f32 	%f585, %f484, %f497, %f505;
	fma.rn.f32 	%f586, %f484, %f498, %f506;
	fma.rn.f32 	%f587, %f484, %f499, %f507;
	fma.rn.f32 	%f588, %f485, %f492, %f508;
	fma.rn.f32 	%f589, %f485, %f493, %f509;
	fma.rn.f32 	%f590, %f485, %f494, %f510;
	fma.rn.f32 	%f591, %f485, %f495, %f511;
	fma.rn.f32 	%f592, %f485, %f496, %f512;
	fma.rn.f32 	%f593, %f485, %f497, %f513;
	fma.rn.f32 	%f594, %f485, %f498, %f514;
	fma.rn.f32 	%f595, %f485, %f499, %f515;
	fma.rn.f32 	%f596, %f486, %f492, %f516;
	fma.rn.f32 	%f597, %f486, %f493, %f517;
	fma.rn.f32 	%f598, %f486, %f494, %f518;
	fma.rn.f32 	%f599, %f486, %f495, %f519;
	fma.rn.f32 	%f600, %f486, %f496, %f520;
	fma.rn.f32 	%f601, %f486, %f497, %f521;
	fma.rn.f32 	%f602, %f486, %f498, %f522;
	fma.rn.f32 	%f603, %f486, %f499, %f523;
	fma.rn.f32 	%f604, %f487, %f492, %f524;
	fma.rn.f32 	%f605, %f487, %f493, %f525;
	fma.rn.f32 	%f606, %f487, %f494, %f526;
	fma.rn.f32 	%f607, %f487, %f495, %f527;
	fma.rn.f32 	%f608, %f487, %f496, %f528;
	fma.rn.f32 	%f609, %f487, %f497, %f529;
	fma.rn.f32 	%f610, %f487, %f498, %f530;
	fma.rn.f32 	%f611, %f487, %f499, %f531;
	fma.rn.f32 	%f612, %f488, %f492, %f532;
	fma.rn.f32 	%f613, %f488, %f493, %f533;
	fma.rn.f32 	%f614, %f488, %f494, %f534;
	fma.rn.f32 	%f615, %f488, %f495, %f535;
	fma.rn.f32 	%f616, %f488, %f496, %f536;
	fma.rn.f32 	%f617, %f488, %f497, %f537;
	fma.rn.f32 	%f618, %f488, %f498, %f538;
	fma.rn.f32 	%f619, %f488, %f499, %f539;
	fma.rn.f32 	%f620, %f489, %f492, %f540;
	fma.rn.f32 	%f621, %f489, %f493, %f541;
	fma.rn.f32 	%f622, %f489, %f494, %f542;
	fma.rn.f32 	%f623, %f489, %f495, %f543;
	fma.rn.f32 	%f624, %f489, %f496, %f544;
	fma.rn.f32 	%f625, %f489, %f497, %f545;
	fma.rn.f32 	%f626, %f489, %f498, %f546;
	fma.rn.f32 	%f627, %f489, %f499, %f547;
	fma.rn.f32 	%f628, %f490, %f492, %f548;
	fma.rn.f32 	%f629, %f490, %f493, %f549;
	fma.rn.f32 	%f630, %f490, %f494, %f550;
	fma.rn.f32 	%f631, %f490, %f495, %f551;
	fma.rn.f32 	%f632, %f490, %f496, %f552;
	fma.rn.f32 	%f633, %f490, %f497, %f553;
	fma.rn.f32 	%f634, %f490, %f498, %f554;
	fma.rn.f32 	%f635, %f490, %f499, %f555;
	fma.rn.f32 	%f636, %f491, %f492, %f556;
	fma.rn.f32 	%f637, %f491, %f493, %f557;
	fma.rn.f32 	%f638, %f491, %f494, %f558;
	fma.rn.f32 	%f639, %f491, %f495, %f559;
	fma.rn.f32 	%f640, %f491, %f496, %f560;
	fma.rn.f32 	%f641, %f491, %f497, %f561;
	fma.rn.f32 	%f642, %f491, %f498, %f562;
	fma.rn.f32 	%f643, %f491, %f499, %f563;
	ld.shared.v4.f32 	{%f644, %f645, %f646, %f647}, [%r56+2560];
	ld.shared.v4.f32 	{%f648, %f649, %f650, %f651}, [%r56+2576];
	ld.shared.v4.f32 	{%f652, %f653, %f654, %f655}, [%r59+2560];
	ld.shared.v4.f32 	{%f656, %f657, %f658, %f659}, [%r59+2576];
	fma.rn.f32 	%f660, %f564, %f572, %f580;
	fma.rn.f32 	%f661, %f564, %f573, %f581;
	fma.rn.f32 	%f662, %f564, %f574, %f582;
	fma.rn.f32 	%f663, %f564, %f575, %f583;
	fma.rn.f32 	%f664, %f564, %f576, %f584;
	fma.rn.f32 	%f665, %f564, %f577, %f585;
	fma.rn.f32 	%f666, %f564, %f578, %f586;
	fma.rn.f32 	%f667, %f564, %f579, %f587;
	fma.rn.f32 	%f668, %f565, %f572, %f588;
	fma.rn.f32 	%f669, %f565, %f573, %f589;
	fma.rn.f32 	%f670, %f565, %f574, %f590;
	fma.rn.f32 	%f671, %f565, %f575, %f591;
	fma.rn.f32 	%f672, %f565, %f576, %f592;
	fma.rn.f32 	%f673, %f565, %f577, %f593;
	fma.rn.f32 	%f674, %f565, %f578, %f594;
	fma.rn.f32 	%f675, %f565, %f579, %f595;
	fma.rn.f32 	%f676, %f566, %f572, %f596;
	fma.rn.f32 	%f677, %f566, %f573, %f597;
	fma.rn.f32 	%f678, %f566, %f574, %f598;
	fma.rn.f32 	%f679, %f566, %f575, %f599;
	fma.rn.f32 	%f680, %f566, %f576, %f600;
	fma.rn.f32 	%f681, %f566, %f577, %f601;
	fma.rn.f32 	%f682, %f566, %f578, %f602;
	fma.rn.f32 	%f683, %f566, %f579, %f603;
	fma.rn.f32 	%f684, %f567, %f572, %f604;
	fma.rn.f32 	%f685, %f567, %f573, %f605;
	fma.rn.f32 	%f686, %f567, %f574, %f606;
	fma.rn.f32 	%f687, %f567, %f575, %f607;
	fma.rn.f32 	%f688, %f567, %f576, %f608;
	fma.rn.f32 	%f689, %f567, %f577, %f609;
	fma.rn.f32 	%f690, %f567, %f578, %f610;
	fma.rn.f32 	%f691, %f567, %f579, %f611;
	fma.rn.f32 	%f692, %f568, %f572, %f612;
	fma.rn.f32 	%f693, %f568, %f573, %f613;
	fma.rn.f32 	%f694, %f568, %f574, %f614;
	fma.rn.f32 	%f695, %f568, %f575, %f615;
	fma.rn.f32 	%f696, %f568, %f576, %f616;
	fma.rn.f32 	%f697, %f568, %f577, %f617;
	fma.rn.f32 	%f698, %f568, %f578, %f618;
	fma.rn.f32 	%f699, %f568, %f579, %f619;
	fma.rn.f32 	%f700, %f569, %f572, %f620;
	fma.rn.f32 	%f701, %f569, %f573, %f621;
	fma.rn.f32 	%f702, %f569, %f574, %f622;
	fma.rn.f32 	%f703, %f569, %f575, %f623;
	fma.rn.f32 	%f704, %f569, %f576, %f624;
	fma.rn.f32 	%f705, %f569, %f577, %f625;
	fma.rn.f32 	%f706, %f569, %f578, %f626;
	fma.rn.f32 	%f707, %f569, %f579, %f627;
	fma.rn.f32 	%f708, %f570, %f572, %f628;
	fma.rn.f32 	%f709, %f570, %f573, %f629;
	fma.rn.f32 	%f710, %f570, %f574, %f630;
	fma.rn.f32 	%f711, %f570, %f575, %f631;
	fma.rn.f32 	%f712, %f570, %f576, %f632;
	fma.rn.f32 	%f713, %f570, %f577, %f633;
	fma.rn.f32 	%f714, %f570, %f578, %f634;
	fma.rn.f32 	%f715, %f570, %f579, %f635;
	fma.rn.f32 	%f716, %f571, %f572, %f636;
	fma.rn.f32 	%f717, %f571, %f573, %f637;
	fma.rn.f32 	%f718, %f571, %f574, %f638;
	fma.rn.f32 	%f719, %f571, %f575, %f639;
	fma.rn.f32 	%f720, %f571, %f576, %f640;
	fma.rn.f32 	%f721, %f571, %f577, %f641;
	fma.rn.f32 	%f722, %f571, %f578, %f642;
	fma.rn.f32 	%f723, %f571, %f579, %f643;
	ld.shared.v4.f32 	{%f1053, %f1052, %f1051, %f1050}, [%r56+3072];
	ld.shared.v4.f32 	{%f1049, %f1048, %f1047, %f1046}, [%r56+3088];
	ld.shared.v4.f32 	{%f1061, %f1060, %f1059, %f1058}, [%r59+3072];
	ld.shared.v4.f32 	{%f1057, %f1056, %f1055, %f1054}, [%r59+3088];
	fma.rn.f32 	%f724, %f644, %f652, %f660;
	fma.rn.f32 	%f725, %f644, %f653, %f661;
	fma.rn.f32 	%f726, %f644, %f654, %f662;
	fma.rn.f32 	%f727, %f644, %f655, %f663;
	fma.rn.f32 	%f728, %f644, %f656, %f664;
	fma.rn.f32 	%f729, %f644, %f657, %f665;
	fma.rn.f32 	%f730, %f644, %f658, %f666;
	fma.rn.f32 	%f731, %f644, %f659, %f667;
	fma.rn.f32 	%f732, %f645, %f652, %f668;
	fma.rn.f32 	%f733, %f645, %f653, %f669;
	fma.rn.f32 	%f734, %f645, %f654, %f670;
	fma.rn.f32 	%f735, %f645, %f655, %f671;
	fma.rn.f32 	%f736, %f645, %f656, %f672;
	fma.rn.f32 	%f737, %f645, %f657, %f673;
	fma.rn.f32 	%f738, %f645, %f658, %f674;
	fma.rn.f32 	%f739, %f645, %f659, %f675;
	fma.rn.f32 	%f740, %f646, %f652, %f676;
	fma.rn.f32 	%f741, %f646, %f653, %f677;
	fma.rn.f32 	%f742, %f646, %f654, %f678;
	fma.rn.f32 	%f743, %f646, %f655, %f679;
	fma.rn.f32 	%f744, %f646, %f656, %f680;
	fma.rn.f32 	%f745, %f646, %f657, %f681;
	fma.rn.f32 	%f746, %f646, %f658, %f682;
	fma.rn.f32 	%f747, %f646, %f659, %f683;
	fma.rn.f32 	%f748, %f647, %f652, %f684;
	fma.rn.f32 	%f749, %f647, %f653, %f685;
	fma.rn.f32 	%f750, %f647, %f654, %f686;
	fma.rn.f32 	%f751, %f647, %f655, %f687;
	fma.rn.f32 	%f752, %f647, %f656, %f688;
	fma.rn.f32 	%f753, %f647, %f657, %f689;
	fma.rn.f32 	%f754, %f647, %f658, %f690;
	fma.rn.f32 	%f755, %f647, %f659, %f691;
	fma.rn.f32 	%f756, %f648, %f652, %f692;
	fma.rn.f32 	%f757, %f648, %f653, %f693;
	fma.rn.f32 	%f758, %f648, %f654, %f694;
	fma.rn.f32 	%f759, %f648, %f655, %f695;
	fma.rn.f32 	%f760, %f648, %f656, %f696;
	fma.rn.f32 	%f761, %f648, %f657, %f697;
	fma.rn.f32 	%f762, %f648, %f658, %f698;
	fma.rn.f32 	%f763, %f648, %f659, %f699;
	fma.rn.f32 	%f764, %f649, %f652, %f700;
	fma.rn.f32 	%f765, %f649, %f653, %f701;
	fma.rn.f32 	%f766, %f649, %f654, %f702;
	fma.rn.f32 	%f767, %f649, %f655, %f703;
	fma.rn.f32 	%f768, %f649, %f656, %f704;
	fma.rn.f32 	%f769, %f649, %f657, %f705;
	fma.rn.f32 	%f770, %f649, %f658, %f706;
	fma.rn.f32 	%f771, %f649, %f659, %f707;
	fma.rn.f32 	%f772, %f650, %f652, %f708;
	fma.rn.f32 	%f773, %f650, %f653, %f709;
	fma.rn.f32 	%f774, %f650, %f654, %f710;
	fma.rn.f32 	%f775, %f650, %f655, %f711;
	fma.rn.f32 	%f776, %f650, %f656, %f712;
	fma.rn.f32 	%f777, %f650, %f657, %f713;
	fma.rn.f32 	%f778, %f650, %f658, %f714;
	fma.rn.f32 	%f779, %f650, %f659, %f715;
	fma.rn.f32 	%f780, %f651, %f652, %f716;
	fma.rn.f32 	%f781, %f651, %f653, %f717;
	fma.rn.f32 	%f782, %f651, %f654, %f718;
	fma.rn.f32 	%f783, %f651, %f655, %f719;
	fma.rn.f32 	%f784, %f651, %f656, %f720;
	fma.rn.f32 	%f785, %f651, %f657, %f721;
	fma.rn.f32 	%f786, %f651, %f658, %f722;
	fma.rn.f32 	%f787, %f651, %f659, %f723;
	ld.shared.v4.f32 	{%f144, %f143, %f142, %f141}, [%r56+3584];
	ld.shared.v4.f32 	{%f148, %f147, %f146, %f145}, [%r56+3600];
	ld.shared.v4.f32 	{%f152, %f151, %f150, %f149}, [%r59+3584];
	ld.shared.v4.f32 	{%f156, %f155, %f154, %f153}, [%r59+3600];
	fma.rn.f32 	%f157, %f1053, %f1061, %f724;
	fma.rn.f32 	%f158, %f1053, %f1060, %f725;
	fma.rn.f32 	%f159, %f1053, %f1059, %f726;
	fma.rn.f32 	%f160, %f1053, %f1058, %f727;
	fma.rn.f32 	%f161, %f1053, %f1057, %f728;
	fma.rn.f32 	%f162, %f1053, %f1056, %f729;
	fma.rn.f32 	%f163, %f1053, %f1055, %f730;
	fma.rn.f32 	%f164, %f1053, %f1054, %f731;
	fma.rn.f32 	%f165, %f1052, %f1061, %f732;
	fma.rn.f32 	%f166, %f1052, %f1060, %f733;
	fma.rn.f32 	%f167, %f1052, %f1059, %f734;
	fma.rn.f32 	%f168, %f1052, %f1058, %f735;
	fma.rn.f32 	%f169, %f1052, %f1057, %f736;
	fma.rn.f32 	%f170, %f1052, %f1056, %f737;
	fma.rn.f32 	%f171, %f1052, %f1055, %f738;
	fma.rn.f32 	%f172, %f1052, %f1054, %f739;
	fma.rn.f32 	%f173, %f1051, %f1061, %f740;
	fma.rn.f32 	%f174, %f1051, %f1060, %f741;
	fma.rn.f32 	%f175, %f1051, %f1059, %f742;
	fma.rn.f32 	%f176, %f1051, %f1058, %f743;
	fma.rn.f32 	%f177, %f1051, %f1057, %f744;
	fma.rn.f32 	%f178, %f1051, %f1056, %f745;
	fma.rn.f32 	%f179, %f1051, %f1055, %f746;
	fma.rn.f32 	%f180, %f1051, %f1054, %f747;
	fma.rn.f32 	%f181, %f1050, %f1061, %f748;
	fma.rn.f32 	%f182, %f1050, %f1060, %f749;
	fma.rn.f32 	%f183, %f1050, %f1059, %f750;
	fma.rn.f32 	%f184, %f1050, %f1058, %f751;
	fma.rn.f32 	%f185, %f1050, %f1057, %f752;
	fma.rn.f32 	%f186, %f1050, %f1056, %f753;
	fma.rn.f32 	%f187, %f1050, %f1055, %f754;
	fma.rn.f32 	%f188, %f1050, %f1054, %f755;
	fma.rn.f32 	%f189, %f1049, %f1061, %f756;
	fma.rn.f32 	%f190, %f1049, %f1060, %f757;
	fma.rn.f32 	%f191, %f1049, %f1059, %f758;
	fma.rn.f32 	%f192, %f1049, %f1058, %f759;
	fma.rn.f32 	%f193, %f1049, %f1057, %f760;
	fma.rn.f32 	%f194, %f1049, %f1056, %f761;
	fma.rn.f32 	%f195, %f1049, %f1055, %f762;
	fma.rn.f32 	%f196, %f1049, %f1054, %f763;
	fma.rn.f32 	%f197, %f1048, %f1061, %f764;
	fma.rn.f32 	%f198, %f1048, %f1060, %f765;
	fma.rn.f32 	%f199, %f1048, %f1059, %f766;
	fma.rn.f32 	%f200, %f1048, %f1058, %f767;
	fma.rn.f32 	%f201, %f1048, %f1057, %f768;
	fma.rn.f32 	%f202, %f1048, %f1056, %f769;
	fma.rn.f32 	%f203, %f1048, %f1055, %f770;
	fma.rn.f32 	%f204, %f1048, %f1054, %f771;
	fma.rn.f32 	%f205, %f1047, %f1061, %f772;
	fma.rn.f32 	%f206, %f1047, %f1060, %f773;
	fma.rn.f32 	%f207, %f1047, %f1059, %f774;
	fma.rn.f32 	%f208, %f1047, %f1058, %f775;
	fma.rn.f32 	%f209, %f1047, %f1057, %f776;
	fma.rn.f32 	%f210, %f1047, %f1056, %f777;
	fma.rn.f32 	%f211, %f1047, %f1055, %f778;
	fma.rn.f32 	%f212, %f1047, %f1054, %f779;
	fma.rn.f32 	%f213, %f1046, %f1061, %f780;
	fma.rn.f32 	%f214, %f1046, %f1060, %f781;
	fma.rn.f32 	%f215, %f1046, %f1059, %f782;
	fma.rn.f32 	%f216, %f1046, %f1058, %f783;
	fma.rn.f32 	%f217, %f1046, %f1057, %f784;
	fma.rn.f32 	%f218, %f1046, %f1056, %f785;
	fma.rn.f32 	%f219, %f1046, %f1055, %f786;
	fma.rn.f32 	%f220, %f1046, %f1054, %f787;
	@%p2 bra 	$L__BB0_5;
	xor.b32  	%r6, %r113, 1;
	shl.b32 	%r60, %r113, 12;
	mov.u32 	%r61, _ZZ10mysgemm_v5ILi128ELi128ELi8ELi8ELi8EEviiifPfS0_fS0_E2As;
	add.s32 	%r62, %r61, %r60;
	mov.u32 	%r63, %tid.x;
	shl.b32 	%r64, %r63, 11;
	shl.b32 	%r65, %r63, 1;
	or.b32  	%r66, %r64, %r65;
	and.b32  	%r67, %r66, 2556;
	add.s32 	%r68, %r62, %r67;
	st.shared.f32 	[%r68], %f1074;
	st.shared.f32 	[%r68+512], %f1075;
	st.shared.f32 	[%r68+1024], %f1076;
	st.shared.f32 	[%r68+1536], %f1077;
	mov.u32 	%r69, _ZZ10mysgemm_v5ILi128ELi128ELi8ELi8ELi8EEviiifPfS0_fS0_E2Bs;
	add.s32 	%r70, %r69, %r60;
	shl.b32 	%r71, %r63, 4;
	add.s32 	%r72, %r70, %r71;
	st.shared.v4.f32 	[%r72], {%f1073, %f1072, %f1071, %f1070};
	bar.sync 	0;
	and.b32  	%r73, %r65, 480;
	add.s32 	%r74, %r62, %r73;
	ld.shared.v4.f32 	{%f1053, %f1052, %f1051, %f1050}, [%r74];
	ld.shared.v4.f32 	{%f1049, %f1048, %f1047, %f1046}, [%r74+16];
	shl.b32 	%r75, %r63, 5;
	and.b32  	%r76, %r75, 480;
	add.s32 	%r77, %r70, %r76;
	ld.shared.v4.f32 	{%f1061, %f1060, %f1059, %f1058}, [%r77];
	ld.shared.v4.f32 	{%f1057, %f1056, %f1055, %f1054}, [%r77+16];
	mov.u32 	%r113, %r6;
$L__BB0_5:
	ld.param.u32 	%r109, [_Z10mysgemm_v5ILi128ELi128ELi8ELi8ELi8EEviiifPfS0_fS0__param_2];
	ld.param.u32 	%r105, [_Z10mysgemm_v5ILi128ELi128ELi8ELi8ELi8EEviiifPfS0_fS0__param_1];
	setp.lt.s32 	%p3, %r112, %r109;
	fma.rn.f32 	%f1045, %f144, %f152, %f157;
	fma.rn.f32 	%f1044, %f144, %f151, %f158;
	fma.rn.f32 	%f1043, %f144, %f150, %f159;
	fma.rn.f32 	%f1042, %f144, %f149, %f160;
	fma.rn.f32 	%f1041, %f144, %f156, %f161;
	fma.rn.f32 	%f1040, %f144, %f155, %f162;
	fma.rn.f32 	%f1039, %f144, %f154, %f163;
	fma.rn.f32 	%f1038, %f144, %f153, %f164;
	fma.rn.f32 	%f1037, %f143, %f152, %f165;
	fma.rn.f32 	%f1036, %f143, %f151, %f166;
	fma.rn.f32 	%f1035, %f143, %f150, %f167;
	fma.rn.f32 	%f1034, %f143, %f149, %f168;
	fma.rn.f32 	%f1033, %f143, %f156, %f169;
	fma.rn.f32 	%f1032, %f143, %f155, %f170;
	fma.rn.f32 	%f1031, %f143, %f154, %f171;
	fma.rn.f32 	%f1030, %f143, %f153, %f172;
	fma.rn.f32 	%f1029, %f142, %f152, %f173;
	fma.rn.f32 	%f1028, %f142, %f151, %f174;
	fma.rn.f32 	%f1027, %f142, %f150, %f175;
	fma.rn.f32 	%f1026, %f142, %f149, %f176;
	fma.rn.f32 	%f1025, %f142, %f156, %f177;
	fma.rn.f32 	%f1024, %f142, %f155, %f178;
	fma.rn.f32 	%f1023, %f142, %f154, %f179;
	fma.rn.f32 	%f1022, %f142, %f153, %f180;
	fma.rn.f32 	%f1021, %f141, %f152, %f181;
	fma.rn.f32 	%f1020, %f141, %f151, %f182;
	fma.rn.f32 	%f1019, %f141, %f150, %f183;
	fma.rn.f32 	%f1018, %f141, %f149, %f184;
	fma.rn.f32 	%f1017, %f141, %f156, %f185;
	fma.rn.f32 	%f1016, %f141, %f155, %f186;
	fma.rn.f32 	%f1015, %f141, %f154, %f187;
	fma.rn.f32 	%f1014, %f141, %f153, %f188;
	fma.rn.f32 	%f1013, %f148, %f152, %f189;
	fma.rn.f32 	%f1012, %f148, %f151, %f190;
	fma.rn.f32 	%f1011, %f148, %f150, %f191;
	fma.rn.f32 	%f1010, %f148, %f149, %f192;
	fma.rn.f32 	%f1009, %f148, %f156, %f193;
	fma.rn.f32 	%f1008, %f148, %f155, %f194;
	fma.rn.f32 	%f1007, %f148, %f154, %f195;
	fma.rn.f32 	%f1006, %f148, %f153, %f196;
	fma.rn.f32 	%f1005, %f147, %f152, %f197;
	fma.rn.f32 	%f1004, %f147, %f151, %f198;
	fma.rn.f32 	%f1003, %f147, %f150, %f199;
	fma.rn.f32 	%f1002, %f147, %f149, %f200;
	fma.rn.f32 	%f1001, %f147, %f156, %f201;
	fma.rn.f32 	%f1000, %f147, %f155, %f202;
	fma.rn.f32 	%f999, %f147, %f154, %f203;
	fma.rn.f32 	%f998, %f147, %f153, %f204;
	fma.rn.f32 	%f997, %f146, %f152, %f205;
	fma.rn.f32 	%f996, %f146, %f151, %f206;
	fma.rn.f32 	%f995, %f146, %f150, %f207;
	fma.rn.f32 	%f994, %f146, %f149, %f208;
	fma.rn.f32 	%f993, %f146, %f156, %f209;
	fma.rn.f32 	%f992, %f146, %f155, %f210;
	fma.rn.f32 	%f991, %f146, %f154, %f211;
	fma.rn.f32 	%f990, %f146, %f153, %f212;
	fma.rn.f32 	%f989, %f145, %f152, %f213;
	fma.rn.f32 	%f988, %f145, %f151, %f214;
	fma.rn.f32 	%f987, %f145, %f150, %f215;
	fma.rn.f32 	%f986, %f145, %f149, %f216;
	fma.rn.f32 	%f985, %f145, %f156, %f217;
	fma.rn.f32 	%f984, %f145, %f155, %f218;
	fma.rn.f32 	%f983, %f145, %f154, %f219;
	fma.rn.f32 	%f982, %f145, %f153, %f220;
	add.s64 	%rd87, %rd87, 32;
	shl.b32 	%r78, %r105, 3;
	add.s32 	%r110, %r110, %r78;
	@%p3 bra 	$L__BB0_1;
	ld.param.u64 	%rd86, [_Z10mysgemm_v5ILi128ELi128ELi8ELi8ELi8EEviiifPfS0_fS0__param_7];
	ld.param.f32 	%f981, [_Z10mysgemm_v5ILi128ELi128ELi8ELi8ELi8EEviiifPfS0_fS0__param_6];
	ld.param.f32 	%f980, [_Z10mysgemm_v5ILi128ELi128ELi8ELi8ELi8EEviiifPfS0_fS0__param_3];
	ld.param.u32 	%r106, [_Z10mysgemm_v5ILi128ELi128ELi8ELi8ELi8EEviiifPfS0_fS0__param_1];
	mov.u32 	%r79, %ctaid.y;
	mul.lo.s32 	%r80, %r79, %r106;
	shl.b32 	%r81, %r80, 7;
	mov.u32 	%r82, %ctaid.x;
	shl.b32 	%r83, %r82, 7;
	add.s32 	%r84, %r81, %r83;
	cvt.s64.s32 	%rd23, %r84;
	cvta.to.global.u64 	%rd24, %rd86;
	mov.u32 	%r85, %tid.x;
	shr.u32 	%r86, %r85, 1;
	and.b32  	%r87, %r86, 120;
	shl.b32 	%r88, %r85, 3;
	and.b32  	%r89, %r88, 120;
	mad.lo.s32 	%r90, %r87, %r106, %r89;
	cvt.s64.s32 	%rd25, %r90;
	add.s64 	%rd26, %rd25, %rd23;
	shl.b64 	%rd27, %rd26, 2;
	add.s64 	%rd28, %rd24, %rd27;
	ld.global.v4.f32 	{%f788, %f789, %f790, %f791}, [%rd28];
	mul.f32 	%f792, %f980, %f1045;
	fma.rn.f32 	%f793, %f981, %f788, %f792;
	mul.f32 	%f794, %f980, %f1044;
	fma.rn.f32 	%f795, %f981, %f789, %f794;
	mul.f32 	%f796, %f980, %f1043;
	fma.rn.f32 	%f797, %f981, %f790, %f796;
	mul.f32 	%f798, %f980, %f1042;
	fma.rn.f32 	%f799, %f981, %f791, %f798;
	st.global.v4.f32 	[%rd28], {%f793, %f795, %f797, %f799};
	ld.global.v4.f32 	{%f800, %f801, %f802, %f803}, [%rd28+16];
	mul.f32 	%f804, %f980, %f1041;
	fma.rn.f32 	%f805, %f981, %f800, %f804;
	mul.f32 	%f806, %f980, %f1040;
	fma.rn.f32 	%f807, %f981, %f801, %f806;
	mul.f32 	%f808, %f980, %f1039;
	fma.rn.f32 	%f809, %f981, %f802, %f808;
	mul.f32 	%f810, %f980, %f1038;
	fma.rn.f32 	%f811, %f981, %f803, %f810;
	st.global.v4.f32 	[%rd28+16], {%f805, %f807, %f809, %f811};
	add.s32 	%r91, %r90, %r106;
	cvt.s64.s32 	%rd29, %r91;
	add.s64 	%rd30, %rd29, %rd23;
	shl.b64 	%rd31, %rd30, 2;
	add.s64 	%rd32, %rd24, %rd31;
	ld.global.v4.f32 	{%f812, %f813, %f814, %f815}, [%rd32];
	mul.f32 	%f816, %f980, %f1037;
	fma.rn.f32 	%f817, %f981, %f812, %f816;
	mul.f32 	%f818, %f980, %f1036;
	fma.rn.f32 	%f819, %f981, %f813, %f818;
	mul.f32 	%f820, %f980, %f1035;
	fma.rn.f32 	%f821, %f981, %f814, %f820;
	mul.f32 	%f822, %f980, %f1034;
	fma.rn.f32 	%f823, %f981, %f815, %f822;
	st.global.v4.f32 	[%rd32], {%f817, %f819, %f821, %f823};
	add.s32 	%r92, %r91, 4;
	cvt.s64.s32 	%rd33, %r92;
	add.s64 	%rd34, %rd33, %rd23;
	shl.b64 	%rd35, %rd34, 2;
	add.s64 	%rd36, %rd24, %rd35;
	ld.global.v4.f32 	{%f824, %f825, %f826, %f827}, [%rd36];
	mul.f32 	%f828, %f980, %f1033;
	fma.rn.f32 	%f829, %f981, %f824, %f828;
	mul.f32 	%f830, %f980, %f1032;
	fma.rn.f32 	%f831, %f981, %f825, %f830;
	mul.f32 	%f832, %f980, %f1031;
	fma.rn.f32 	%f833, %f981, %f826, %f832;
	mul.f32 	%f834, %f980, %f1030;
	fma.rn.f32 	%f835, %f981, %f827, %f834;
	st.global.v4.f32 	[%rd36], {%f829, %f831, %f833, %f835};
	add.s32 	%r93, %r91, %r106;
	cvt.s64.s32 	%rd37, %r93;
	add.s64 	%rd38, %rd37, %rd23;
	shl.b64 	%rd39, %rd38, 2;
	add.s64 	%rd40, %rd24, %rd39;
	ld.global.v4.f32 	{%f836, %f837, %f838, %f839}, [%rd40];
	mul.f32 	%f840, %f980, %f1029;
	fma.rn.f32 	%f841, %f981, %f836, %f840;
	mul.f32 	%f842, %f980, %f1028;
	fma.rn.f32 	%f843, %f981, %f837, %f842;
	mul.f32 	%f844, %f980, %f1027;
	fma.rn.f32 	%f845, %f981, %f838, %f844;
	mul.f32 	%f846, %f980, %f1026;
	fma.rn.f32 	%f847, %f981, %f839, %f846;
	st.global.v4.f32 	[%rd40], {%f841, %f843, %f845, %f847};
	add.s32 	%r94, %r92, %r106;
	cvt.s64.s32 	%rd41, %r94;
	add.s64 	%rd42, %rd41, %rd23;
	shl.b64 	%rd43, %rd42, 2;
	add.s64 	%rd44, %rd24, %rd43;
	ld.global.v4.f32 	{%f848, %f849, %f850, %f851}, [%rd44];
	mul.f32 	%f852, %f980, %f1025;
	fma.rn.f32 	%f853, %f981, %f848, %f852;
	mul.f32 	%f854, %f980, %f1024;
	fma.rn.f32 	%f855, %f981, %f849, %f854;
	mul.f32 	%f856, %f980, %f1023;
	fma.rn.f32 	%f857, %f981, %f850, %f856;
	mul.f32 	%f858, %f980, %f1022;
	fma.rn.f32 	%f859, %f981, %f851, %f858;
	st.global.v4.f32 	[%rd44], {%f853, %f855, %f857, %f859};
	add.s32 	%r95, %r93, %r106;
	cvt.s64.s32 	%rd45, %r95;
	add.s64 	%rd46, %rd45, %rd23;
	shl.b64 	%rd47, %rd46, 2;
	add.s64 	%rd48, %rd24, %rd47;
	ld.global.v4.f32 	{%f860, %f861, %f862, %f863}, [%rd48];
	mul.f32 	%f864, %f980, %f1021;
	fma.rn.f32 	%f865, %f981, %f860, %f864;
	mul.f32 	%f866, %f980, %f1020;
	fma.rn.f32 	%f867, %f981, %f861, %f866;
	mul.f32 	%f868, %f980, %f1019;
	fma.rn.f32 	%f869, %f981, %f862, %f868;
	mul.f32 	%f870, %f980, %f1018;
	fma.rn.f32 	%f871, %f981, %f863, %f870;
	st.global.v4.f32 	[%rd48], {%f865, %f867, %f869, %f871};
	add.s32 	%r96, %r94, %r106;
	cvt.s64.s32 	%rd49, %r96;
	add.s64 	%rd50, %rd49, %rd23;
	shl.b64 	%rd51, %rd50, 2;
	add.s64 	%rd52, %rd24, %rd51;
	ld.global.v4.f32 	{%f872, %f873, %f874, %f875}, [%rd52];
	mul.f32 	%f876, %f980, %f1017;
	fma.rn.f32 	%f877, %f981, %f872, %f876;
	mul.f32 	%f878, %f980, %f1016;
	fma.rn.f32 	%f879, %f981, %f873, %f878;
	mul.f32 	%f880, %f980, %f1015;
	fma.rn.f32 	%f881, %f981, %f874, %f880;
	mul.f32 	%f882, %f980, %f1014;
	fma.rn.f32 	%f883, %f981, %f875, %f882;
	st.global.v4.f32 	[%rd52], {%f877, %f879, %f881, %f883};
	add.s32 	%r97, %r95, %r106;
	cvt.s64.s32 	%rd53, %r97;
	add.s64 	%rd54, %rd53, %rd23;
	shl.b64 	%rd55, %rd54, 2;
	add.s64 	%rd56, %rd24, %rd55;
	ld.global.v4.f32 	{%f884, %f885, %f886, %f887}, [%rd56];
	mul.f32 	%f888, %f980, %f1013;
	fma.rn.f32 	%f889, %f981, %f884, %f888;
	mul.f32 	%f890, %f980, %f1012;
	fma.rn.f32 	%f891, %f981, %f885, %f890;
	mul.f32 	%f892, %f980, %f1011;
	fma.rn.f32 	%f893, %f981, %f886, %f892;
	mul.f32 	%f894, %f980, %f1010;
	fma.rn.f32 	%f895, %f981, %f887, %f894;
	st.global.v4.f32 	[%rd56], {%f889, %f891, %f893, %f895};
	add.s32 	%r98, %r96, %r106;
	cvt.s64.s32 	%rd57, %r98;
	add.s64 	%rd58, %rd57, %rd23;
	shl.b64 	%rd59, %rd58, 2;
	add.s64 	%rd60, %rd24, %rd59;
	ld.global.v4.f32 	{%f896, %f897, %f898, %f899}, [%rd60];
	mul.f32 	%f900, %f980, %f1009;
	fma.rn.f32 	%f901, %f981, %f896, %f900;
	mul.f32 	%f902, %f980, %f1008;
	fma.rn.f32 	%f903, %f981, %f897, %f902;
	mul.f32 	%f904, %f980, %f1007;
	fma.rn.f32 	%f905, %f981, %f898, %f904;
	mul.f32 	%f906, %f980, %f1006;
	fma.rn.f32 	%f907, %f981, %f899, %f906;
	st.global.v4.f32 	[%rd60], {%f901, %f903, %f905, %f907};
	add.s32 	%r99, %r97, %r106;
	cvt.s64.s32 	%rd61, %r99;
	add.s64 	%rd62, %rd61, %rd23;
	shl.b64 	%rd63, %rd62, 2;
	add.s64 	%rd64, %rd24, %rd63;
	ld.global.v4.f32 	{%f908, %f909, %f910, %f911}, [%rd64];
	mul.f32 	%f912, %f980, %f1005;
	fma.rn.f32 	%f913, %f981, %f908, %f912;
	mul.f32 	%f914, %f980, %f1004;
	fma.rn.f32 	%f915, %f981, %f909, %f914;
	mul.f32 	%f916, %f980, %f1003;
	fma.rn.f32 	%f917, %f981, %f910, %f916;
	mul.f32 	%f918, %f980, %f1002;
	fma.rn.f32 	%f919, %f981, %f911, %f918;
	st.global.v4.f32 	[%rd64], {%f913, %f915, %f917, %f919};
	add.s32 	%r100, %r98, %r106;
	cvt.s64.s32 	%rd65, %r100;
	add.s64 	%rd66, %rd65, %rd23;
	shl.b64 	%rd67, %rd66, 2;
	add.s64 	%rd68, %rd24, %rd67;
	ld.global.v4.f32 	{%f920, %f921, %f922, %f923}, [%rd68];
	mul.f32 	%f924, %f980, %f1001;
	fma.rn.f32 	%f925, %f981, %f920, %f924;
	mul.f32 	%f926, %f980, %f1000;
	fma.rn.f32 	%f927, %f981, %f921, %f926;
	mul.f32 	%f928, %f980, %f999;
	fma.rn.f32 	%f929, %f981, %f922, %f928;
	mul.f32 	%f930, %f980, %f998;
	fma.rn.f32 	%f931, %f981, %f923, %f930;
	st.global.v4.f32 	[%rd68], {%f925, %f927, %f929, %f931};
	add.s32 	%r101, %r99, %r106;
	cvt.s64.s32 	%rd69, %r101;
	add.s64 	%rd70, %rd69, %rd23;
	shl.b64 	%rd71, %rd70, 2;
	add.s64 	%rd72, %rd24, %rd71;
	ld.global.v4.f32 	{%f932, %f933, %f934, %f935}, [%rd72];
	mul.f32 	%f936, %f980, %f997;
	fma.rn.f32 	%f937, %f981, %f932, %f936;
	mul.f32 	%f938, %f980, %f996;
	fma.rn.f32 	%f939, %f981, %f933, %f938;
	mul.f32 	%f940, %f980, %f995;
	fma.rn.f32 	%f941, %f981, %f934, %f940;
	mul.f32 	%f942, %f980, %f994;
	fma.rn.f32 	%f943, %f981, %f935, %f942;
	st.global.v4.f32 	[%rd72], {%f937, %f939, %f941, %f943};
	add.s32 	%r102, %r100, %r106;
	cvt.s64.s32 	%rd73, %r102;
	add.s64 	%rd74, %rd73, %rd23;
	shl.b64 	%rd75, %rd74, 2;
	add.s64 	%rd76, %rd24, %rd75;
	ld.global.v4.f32 	{%f944, %f945, %f946, %f947}, [%rd76];
	mul.f32 	%f948, %f980, %f993;
	fma.rn.f32 	%f949, %f981, %f944, %f948;
	mul.f32 	%f950, %f980, %f992;
	fma.rn.f32 	%f951, %f981, %f945, %f950;
	mul.f32 	%f952, %f980, %f991;
	fma.rn.f32 	%f953, %f981, %f946, %f952;
	mul.f32 	%f954, %f980, %f990;
	fma.rn.f32 	%f955, %f981, %f947, %f954;
	st.global.v4.f32 	[%rd76], {%f949, %f951, %f953, %f955};
	add.s32 	%r103, %r101, %r106;
	cvt.s64.s32 	%rd77, %r103;
	add.s64 	%rd78, %rd77, %rd23;
	shl.b64 	%rd79, %rd78, 2;
	add.s64 	%rd80, %rd24, %rd79;
	ld.global.v4.f32 	{%f956, %f957, %f958, %f959}, [%rd80];
	mul.f32 	%f960, %f980, %f989;
	fma.rn.f32 	%f961, %f981, %f956, %f960;
	mul.f32 	%f962, %f980, %f988;
	fma.rn.f32 	%f963, %f981, %f957, %f962;
	mul.f32 	%f964, %f980, %f987;
	fma.rn.f32 	%f965, %f981, %f958, %f964;
	mul.f32 	%f966, %f980, %f986;
	fma.rn.f32 	%f967, %f981, %f959, %f966;
	st.global.v4.f32 	[%rd80], {%f961, %f963, %f965, %f967};
	add.s32 	%r104, %r102, %r106;
	cvt.s64.s32 	%rd81, %r104;
	add.s64 	%rd82, %rd81, %rd23;
	shl.b64 	%rd83, %rd82, 2;
	add.s64 	%rd84, %rd24, %rd83;
	ld.global.v4.f32 	{%f968, %f969, %f970, %f971}, [%rd84];
	mul.f32 	%f972, %f980, %f985;
	fma.rn.f32 	%f973, %f981, %f968, %f972;
	mul.f32 	%f974, %f980, %f984;
	fma.rn.f32 	%f975, %f981, %f969, %f974;
	mul.f32 	%f976, %f980, %f983;
	fma.rn.f32 	%f977, %f981, %f970, %f976;
	mul.f32 	%f978, %f980, %f982;
	fma.rn.f32 	%f979, %f981, %f971, %f978;
	st.global.v4.f32 	[%rd84], {%f973, %f975, %f977, %f979};
	ret;

}


// ===== COMPILED SASS (sm_100) =====

	.target	sm_100

	.elftype	@"ET_EXEC"


//--------------------- .note.nv.tkinfo           --------------------------
	.section	.note.nv.tkinfo,"",@"SHT_NOTE"
	.sectionflags	@"SHF_NOTE_NV_TKINFO"
	.tkinfo
        /*0018*/ 	.word	0x00000002
        /*0030*/ 	.string	""
        /*0030*/ 	.string	"ptxas"
        /*0030*/ 	.string	"Cuda compilation tools, release 13.0, V13.0.88"
        /*0030*/ 	.string	"Build cuda_13.0.r13.0/compiler.36424714_0"
        /*0030*/ 	.string	"-arch sm_100 -m 64 "



//--------------------- .note.nv.cuinfo           --------------------------
	.section	.note.nv.cuinfo,"",@"SHT_NOTE"
	.sectionflags	@"SHF_NOTE_NV_CUINFO"
        /*0018*/ 	.short	0x0002
        /*001a*/ 	.short	0x0064
        /*001c*/ 	.short	0x0082
	.zero		2


//--------------------- .nv.info                  --------------------------
	.section	.nv.info,"",@"SHT_CUDA_INFO"
	.align	4


	//----- nvinfo : EIATTR_REGCOUNT
	.align		4
        /*0000*/ 	.byte	0x04, 0x2f
        /*0002*/ 	.short	(.L_1 - .L_0)
	.align		4
.L_0:
        /*0004*/ 	.word	index@(_Z10mysgemm_v5ILi128ELi128ELi8ELi8ELi8EEviiifPfS0_fS0_)
        /*0008*/ 	.word	0x0000007f


	//----- nvinfo : EIATTR_FRAME_SIZE
	.align		4
.L_1:
        /*000c*/ 	.byte	0x04, 0x11
        /*000e*/ 	.short	(.L_3 - .L_2)
	.align		4
.L_2:
        /*0010*/ 	.word	index@(_Z10mysgemm_v5ILi128ELi128ELi8ELi8ELi8EEviiifPfS0_fS0_)
        /*0014*/ 	.word	0x00000000


	//----- nvinfo : EIATTR_MIN_STACK_SIZE
	.align		4
.L_3:
        /*0018*/ 	.byte	0x04, 0x12
        /*001a*/ 	.short	(.L_5 - .L_4)
	.align		4
.L_4:
        /*001c*/ 	.word	index@(_Z10mysgemm_v5ILi128ELi128ELi8ELi8ELi8EEviiifPfS0_fS0_)
        /*0020*/ 	.word	0x00000000
.L_5:


//--------------------- .nv.compat                --------------------------
	.section	.nv.compat,"",@"SHT_CUDA_COMPAT_INFO"
	.align	4
        /*0000*/ 	.byte	0x02, 0x09, 0x00, 0x00, 0x02, 0x02, 0x01, 0x00, 0x02, 0x05, 0x05, 0x00, 0x03, 0x07, 0x01, 0x01
        /*0010*/ 	.byte	0x02, 0x03, 0x00, 0x00, 0x02, 0x06, 0x01, 0x00, 0x04, 0x0b, 0x08, 0x00, 0x09, 0x00, 0x00, 0x00
        /*0020*/ 	.byte	0x00, 0x00, 0x00, 0x00


//--------------------- .nv.info._Z10mysgemm_v5ILi128ELi128ELi8ELi8ELi8EEviiifPfS0_fS0_ --------------------------
	.section	.nv.info._Z10mysgemm_v5ILi128ELi128ELi8ELi8ELi8EEviiifPfS0_fS0_,"",@"SHT_CUDA_INFO"
	.sectionflags	@""
	.align	4


	//----- nvinfo : EIATTR_CUDA_API_VERSION
	.align		4
        /*0000*/ 	.byte	0x04, 0x37
        /*0002*/ 	.short	(.L_7 - .L_6)
.L_6:
        /*0004*/ 	.word	0x00000082


	//----- nvinfo : EIATTR_KPARAM_INFO
	.align		4
.L_7:
        /*0008*/ 	.byte	0x04, 0x17
        /*000a*/ 	.short	(.L_9 - .L_8)
.L_8:
        /*000c*/ 	.word	0x00000000
        /*0010*/ 	.short	0x0007
        /*0012*/ 	.short	0x0028
        /*0014*/ 	.byte	0x00, 0xf5, 0x21, 0x00


	//----- nvinfo : EIATTR_KPARAM_INFO
	.align		4
.L_9:
        /*0018*/ 	.byte	0x04, 0x17
        /*001a*/ 	.short	(.L_11 - .L_10)
.L_10:
        /*001c*/ 	.word	0x00000000
        /*0020*/ 	.short	0x0006
        /*0022*/ 	.short	0x0020
        /*0024*/ 	.byte	0x00, 0xf0, 0x11, 0x00


	//----- nvinfo : EIATTR_KPARAM_INFO
	.align		4
.L_11:
        /*0028*/ 	.byte	0x04, 0x17
        /*002a*/ 	.short	(.L_13 - .L_12)
.L_12:
        /*002c*/ 	.word	0x00000000
        /*0030*/ 	.short	0x0005
        /*0032*/ 	.short	0x0018
        /*0034*/ 	.byte	0x00, 0xf5, 0x21, 0x00


	//----- nvinfo : EIATTR_KPARAM_INFO
	.align		4
.L_13:
        /*0038*/ 	.byte	0x04, 0x17
        /*003a*/ 	.short	(.L_15 - .L_14)
.L_14:
        /*003c*/ 	.word	0x00000000
        /*0040*/ 	.short	0x0004
        /*0042*/ 	.short	0x0010
        /*0044*/ 	.byte	0x00, 0xf5, 0x21, 0x00


	//----- nvinfo : EIATTR_KPARAM_INFO
	.align		4
.L_15:
        /*0048*/ 	.byte	0x04, 0x17
        /*004a*/ 	.short	(.L_17 - .L_16)
.L_16:
        /*004c*/ 	.word	0x00000000
        /*0050*/ 	.short	0x0003
        /*0052*/ 	.short	0x000c
        /*0054*/ 	.byte	0x00, 0xf0, 0x11, 0x00


	//----- nvinfo : EIATTR_KPARAM_INFO
	.align		4
.L_17:
        /*0058*/ 	.byte	0x04, 0x17
        /*005a*/ 	.short	(.L_19 - .L_18)
.L_18:
        /*005c*/ 	.word	0x00000000
        /*0060*/ 	.short	0x0002
        /*0062*/ 	.short	0x0008
        /*0064*/ 	.byte	0x00, 0xf0, 0x11, 0x00


	//----- nvinfo : EIATTR_KPARAM_INFO
	.align		4
.L_19:
        /*0068*/ 	.byte	0x04, 0x17
        /*006a*/ 	.short	(.L_21 - .L_20)
.L_20:
        /*006c*/ 	.word	0x00000000
        /*0070*/ 	.short	0x0001
        /*0072*/ 	.short	0x0004
        /*0074*/ 	.byte	0x00, 0xf0, 0x11, 0x00


	//----- nvinfo : EIATTR_KPARAM_INFO
	.align		4
.L_21:
        /*0078*/ 	.byte	0x04, 0x17
        /*007a*/ 	.short	(.L_23 - .L_22)
.L_22:
        /*007c*/ 	.word	0x00000000
        /*0080*/ 	.short	0x0000
        /*0082*/ 	.short	0x0000
        /*0084*/ 	.byte	0x00, 0xf0, 0x11, 0x00


	//----- nvinfo : EIATTR_SPARSE_MMA_MASK
	.align		4
.L_23:
        /*0088*/ 	.byte	0x03, 0x50
        /*008a*/ 	.short	0x0000


	//----- nvinfo : EIATTR_MAXREG_COUNT
	.align		4
        /*008c*/ 	.byte	0x03, 0x1b
        /*008e*/ 	.short	0x00ff


	//----- nvinfo : EIATTR_NUM_BARRIERS
	.align		4
        /*0090*/ 	.byte	0x02, 0x4c
        /*0092*/ 	.byte	0x01
	.zero		1


	//----- nvinfo : EIATTR_MERCURY_ISA_VERSION
	.align		4
        /*0094*/ 	.byte	0x03, 0x5f
        /*0096*/ 	.short	0x0101


	//----- nvinfo : EIATTR_VRC_CTA_INIT_COUNT
	.align		4
        /*0098*/ 	.byte	0x02, 0x4a
	.zero		1
	.zero		1


	//----- nvinfo : EIATTR_EXIT_INSTR_OFFSETS
	.align		4
        /*009c*/ 	.byte	0x04, 0x1c
        /*009e*/ 	.short	(.L_25 - .L_24)


	//   ....[0]....
.L_24:
        /*00a0*/ 	.word	0x00003a70


	//----- nvinfo : EIATTR_MAX_THREADS
	.align		4
.L_25:
        /*00a4*/ 	.byte	0x04, 0x05
        /*00a6*/ 	.short	(.L_27 - .L_26)
.L_26:
        /*00a8*/ 	.word	0x00000100
        /*00ac*/ 	.word	0x00000001
        /*00b0*/ 	.word	0x00000001


	//----- nvinfo : EIATTR_CBANK_PARAM_SIZE
	.align		4
.L_27:
        /*00b4*/ 	.byte	0x03, 0x19
        /*00b6*/ 	.short	0x0030


	//----- nvinfo : EIATTR_PARAM_CBANK
	.align		4
        /*00b8*/ 	.byte	0x04, 0x0a
        /*00ba*/ 	.short	(.L_29 - .L_28)
	.align		4
.L_28:
        /*00bc*/ 	.word	index@(.nv.constant0._Z10mysgemm_v5ILi128ELi128ELi8ELi8ELi8EEviiifPfS0_fS0_)
        /*00c0*/ 	.short	0x0380
        /*00c2*/ 	.short	0x0030


	//----- nvinfo : EIATTR_SW_WAR
	.align		4
.L_29:
        /*00c4*/ 	.byte	0x04, 0x36
        /*00c6*/ 	.short	(.L_31 - .L_30)
.L_30:
        /*00c8*/ 	.word	0x00000008
.L_31:


//--------------------- .nv.callgraph             --------------------------
	.section	.nv.callgraph,"",@"SHT_CUDA_CALLGRAPH"
	.align	4
	.sectionentsize	8
	.align		4
        /*0000*/ 	.word	0x00000000
	.align		4
        /*0004*/ 	.word	0xffffffff
	.align		4
        /*0008*/ 	.word	0x00000000
	.align		4
        /*000c*/ 	.word	0xfffffffe
	.align		4
        /*0010*/ 	.word	0x00000000
	.align		4
        /*0014*/ 	.word	0xfffffffd
	.align		4
        /*0018*/ 	.word	0x00000000
	.align		4
        /*001c*/ 	.word	0xfffffffc


//--------------------- .text._Z10mysgemm_v5ILi128ELi128ELi8ELi8ELi8EEviiifPfS0_fS0_ --------------------------
	.section	.text._Z10mysgemm_v5ILi128ELi128ELi8ELi8ELi8EEviiifPfS0_fS0_,"ax",@progbits
	.align	128
        .global         _Z10mysgemm_v5ILi128ELi128ELi8ELi8ELi8EEviiifPfS0_fS0_
        .type           _Z10mysgemm_v5ILi128ELi128ELi8ELi8ELi8EEviiifPfS0_fS0_,@function
        .size           _Z10mysgemm_v5ILi128ELi128ELi8ELi8ELi8EEviiifPfS0_fS0_,(.L_x_3 - _Z10mysgemm_v5ILi128ELi128ELi8ELi8ELi8EEviiifPfS0_fS0_)
        .other          _Z10mysgemm_v5ILi128ELi128ELi8ELi8ELi8EEviiifPfS0_fS0_,@"STO_CUDA_ENTRY STV_DEFAULT"
_Z10mysgemm_v5ILi128ELi128ELi8ELi8ELi8EEviiifPfS0_fS0_:
.text._Z10mysgemm_v5ILi128ELi128ELi8ELi8ELi8EEviiifPfS0_fS0_:
[----:B------:R-:W-:Y:S01]  /*0000*/  LDC R1, c[0x0][0x37c] ;  /* 0x0000df00ff017b82 */ /* 0x000fe20000000800 */
[----:B------:R-:W0:Y:S07]  /*0010*/  S2R R33, SR_TID.X ;  /* 0x0000000000217919 */ /* 0x000e2e0000002100 */
[----:B------:R-:W1:Y:S01]  /*0020*/  S2UR UR4, SR_CTAID.Y ;  /* 0x00000000000479c3 */ /* 0x000e620000002600 */
[----:B------:R-:W2:Y:S01]  /*0030*/  LDCU.64 UR6, c[0x0][0x390] ;  /* 0x00007200ff0677ac */ /* 0x000ea20008000a00 */
[----:B------:R-:W3:Y:S01]  /*0040*/  S2R R7, SR_CTAID.X ;  /* 0x0000000000077919 */ /* 0x000ee20000002500 */
[----:B------:R-:W4:Y:S05]  /*0050*/  LDCU UR8, c[0x0][0x384] ;  /* 0x00007080ff0877ac */ /* 0x000f2a0008000800 */
[----:B------:R-:W1:Y:S01]  /*0060*/  LDC R8, c[0x0][0x388] ;  /* 0x0000e200ff087b82 */ /* 0x000e620000000800 */
[----:B------:R-:W5:Y:S07]  /*0070*/  LDCU.64 UR10, c[0x0][0x358] ;  /* 0x00006b00ff0a77ac */ /* 0x000f6e0008000a00 */
[----:B------:R-:W2:Y:S01]  /*0080*/  LDC.64 R2, c[0x0][0x398] ;  /* 0x0000e600ff027b82 */ /* 0x000ea20000000a00 */
[----:B0-----:R-:W-:Y:S01]  /*0090*/  SHF.L.U32 R4, R33, 0x2, RZ ;  /* 0x0000000221047819 */ /* 0x001fe200000006ff */
[----:B-1----:R-:W-:Y:S01]  /*00a0*/  IMAD R6, R8, UR4, RZ ;  /* 0x0000000408067c24 */ /* 0x002fe2000f8e02ff */
[----:B------:R-:W-:-:S02]  /*00b0*/  SHF.R.U32.HI R0, RZ, 0x1, R33 ;  /* 0x00000001ff007819 */ /* 0x000fc40000011621 */
[----:B------:R-:W-:Y:S02]  /*00c0*/  LOP3.LUT R5, R4, 0x4, RZ, 0xc0, !PT ;  /* 0x0000000404057812 */ /* 0x000fe400078ec0ff */
[----:B------:R-:W-:Y:S02]  /*00d0*/  SHF.L.U32 R6, R6, 0x7, RZ ;  /* 0x0000000706067819 */ /* 0x000fe400000006ff */
[----:B---3--:R-:W-:Y:S01]  /*00e0*/  SHF.L.U32 R7, R7, 0x7, RZ ;  /* 0x0000000707077819 */ /* 0x008fe200000006ff */
[----:B------:R-:W-:Y:S01]  /*00f0*/  IMAD R5, R0, R8, R5 ;  /* 0x0000000800057224 */ /* 0x000fe200078e0205 */
[----:B------:R-:W-:-:S03]  /*0100*/  LOP3.LUT R4, R4, 0x7c, RZ, 0xc0, !PT ;  /* 0x0000007c04047812 */ /* 0x000fc600078ec0ff */
[----:B--2---:R-:W-:Y:S01]  /*0110*/  IMAD.WIDE.U32 R2, R7, 0x4, R2 ;  /* 0x0000000407027825 */ /* 0x004fe200078e0002 */
[----:B------:R-:W-:Y:S02]  /*0120*/  SHF.R.S32.HI R9, RZ, 0x1f, R5 ;  /* 0x0000001fff097819 */ /* 0x000fe40000011405 */
[C---:B------:R-:W-:Y:S02]  /*0130*/  IADD3 R8, P0, PT, R6.reuse, R5, RZ ;  /* 0x0000000506087210 */ /* 0x040fe40007f1e0ff */
[----:B------:R-:W-:Y:S02]  /*0140*/  SHF.R.U32.HI R5, RZ, 0x5, R33 ;  /* 0x00000005ff057819 */ /* 0x000fe40000011621 */
[----:B------:R-:W-:Y:S02]  /*0150*/  LEA.HI.X.SX32 R9, R6, R9, 0x1, P0 ;  /* 0x0000000906097211 */ /* 0x000fe400000f0eff */
[----:B------:R-:W-:Y:S01]  /*0160*/  LEA R52, P0, R8, UR6, 0x2 ;  /* 0x0000000608347c11 */ /* 0x000fe2000f8010ff */
[----:B----4-:R-:W-:-:S03]  /*0170*/  IMAD R7, R5, UR8, R4 ;  /* 0x0000000805077c24 */ /* 0x010fc6000f8e0204 */
[----:B------:R-:W-:Y:S01]  /*0180*/  LEA.HI.X R53, R8, UR7, R9, 0x2, P0 ;  /* 0x0000000708357c11 */ /* 0x000fe200080f1409 */
[----:B------:R-:W-:-:S04]  /*0190*/  IMAD.WIDE R2, R7, 0x4, R2 ;  /* 0x0000000407027825 */ /* 0x000fc800078e0202 */
[----:B-----5:R-:W2:Y:S04]  /*01a0*/  LDG.E.128 R28, desc[UR10][R52.64] ;  /* 0x0000000a341c7981 */ /* 0x020ea8000c1e1d00 */
[----:B------:R0:W3:Y:S01]  /*01b0*/  LDG.E.128 R8, desc[UR10][R2.64] ;  /* 0x0000000a02087981 */ /* 0x0000e2000c1e1d00 */
[----:B------:R-:W1:Y:S01]  /*01c0*/  S2UR UR5, SR_CgaCtaId ;  /* 0x00000000000579c3 */ /* 0x000e620000008800 */
[----:B------:R-:W-:Y:S01]  /*01d0*/  UMOV UR4, 0x400 ;  /* 0x0000040000047882 */ /* 0x000fe20000000000 */
[C---:B------:R-:W-:Y:S01]  /*01e0*/  SHF.L.U32 R6, R33.reuse, 0x4, RZ ;  /* 0x0000000421067819 */ /* 0x040fe200000006ff */
[----:B------:R-:W-:Y:S01]  /*01f0*/  HFMA2 R118, -RZ, RZ, 0, 0 ;  /* 0x00000000ff767431 */ /* 0x000fe200000001ff */
[----:B------:R-:W-:Y:S01]  /*0200*/  SHF.L.U32 R7, R33, 0xb, RZ ;  /* 0x0000000b21077819 */ /* 0x000fe200000006ff */
[----:B------:R-:W-:Y:S01]  /*0210*/  HFMA2 R120, -RZ, RZ, 0, 0 ;  /* 0x00000000ff787431 */ /* 0x000fe200000001ff */
[----:B------:R-:W-:Y:S01]  /*0220*/  SHF.L.U32 R0, R0, 0x2, RZ ;  /* 0x0000000200007819 */ /* 0x000fe200000006ff */
[----:B------:R-:W-:Y:S01]  /*0230*/  HFMA2 R122, -RZ, RZ, 0, 0 ;  /* 0x00000000ff7a7431 */ /* 0x000fe200000001ff */
[----:B------:R-:W-:-:S02]  /*0240*/  LOP3.LUT R6, R6, 0x1f0, RZ, 0xc0, !PT ;  /* 0x000001f006067812 */ /* 0x000fc400078ec0ff */
[----:B------:R-:W-:Y:S02]  /*0250*/  CS2R R68, SRZ ;  /* 0x0000000000447805 */ /* 0x000fe4000001ff00 */
[----:B------:R-:W-:Y:S01]  /*0260*/  LOP3.LUT R7, R0, 0x800, R7, 0xf8, !PT ;  /* 0x0000080000077812 */ /* 0x000fe200078ef807 */
[----:B------:R-:W-:Y:S01]  /*0270*/  HFMA2 R0, -RZ, RZ, 0, 0 ;  /* 0x00000000ff007431 */ /* 0x000fe200000001ff */
[----:B------:R-:W-:Y:S02]  /*0280*/  LEA R6, R5, R6, 0x9 ;  /* 0x0000000605067211 */ /* 0x000fe400078e48ff */
[----:B------:R-:W-:Y:S02]  /*0290*/  CS2R R64, SRZ ;  /* 0x0000000000407805 */ /* 0x000fe4000001ff00 */
[----:B------:R-:W-:Y:S02]  /*02a0*/  SHF.L.U32 R32, R33, 0x1, RZ ;  /* 0x0000000121207819 */ /* 0x000fe400000006ff */
[----:B------:R-:W-:-:S02]  /*02b0*/  CS2R R66, SRZ ;  /* 0x0000000000427805 */ /* 0x000fc4000001ff00 */
[----:B------:R-:W-:Y:S02]  /*02c0*/  SHF.L.U32 R33, R33, 0x5, RZ ;  /* 0x0000000521217819 */ /* 0x000fe400000006ff */
[----:B0-----:R-:W-:Y:S02]  /*02d0*/  CS2R R2, SRZ ;  /* 0x0000000000027805 */ /* 0x001fe4000001ff00 */
[----:B------:R-:W-:Y:S02]  /*02e0*/  LOP3.LUT R91, R5, 0x8, RZ, 0xfc, !PT ;  /* 0x00000008055b7812 */ /* 0x000fe400078efcff */
[----:B------:R-:W-:Y:S02]  /*02f0*/  CS2R R26, SRZ ;  /* 0x00000000001a7805 */ /* 0x000fe4000001ff00 */
[----:B------:R-:W-:Y:S02]  /*0300*/  LOP3.LUT R48, R32, 0x1e0, RZ, 0xc0, !PT ;  /* 0x000001e020307812 */ /* 0x000fe400078ec0ff */
[----:B------:R-:W-:-:S02]  /*0310*/  CS2R R22, SRZ ;  /* 0x0000000000167805 */ /* 0x000fc4000001ff00 */
[----:B------:R-:W-:Y:S01]  /*0320*/  LOP3.LUT R49, R33, 0x1e0, RZ, 0xc0, !PT ;  /* 0x000001e021317812 */ /* 0x000fe200078ec0ff */
[----:B------:R-:W-:Y:S01]  /*0330*/  IMAD R91, R91, UR8, R4 ;  /* 0x000000085b5b7c24 */ /* 0x000fe2000f8e0204 */
[----:B-1----:R-:W-:Y:S01]  /*0340*/  ULEA UR6, UR5, UR4, 0x18 ;  /* 0x0000000405067291 */ /* 0x002fe2000f8ec0ff */
[----:B------:R-:W-:Y:S01]  /*0350*/  IADD3 R88, P0, PT, R52, 0x20, RZ ;  /* 0x0000002034587810 */ /* 0x000fe20007f1e0ff */
[----:B------:R-:W-:Y:S01]  /*0360*/  UIADD3 UR4, UPT, UPT, UR4, 0x2000, URZ ;  /* 0x0000200004047890 */ /* 0x000fe2000fffe0ff */
[----:B------:R-:W-:Y:S02]  /*0370*/  CS2R R4, SRZ ;  /* 0x0000000000047805 */ /* 0x000fe4000001ff00 */
[----:B------:R-:W-:Y:S02]  /*0380*/  CS2R R24, SRZ ;  /* 0x0000000000187805 */ /* 0x000fe4000001ff00 */
[----:B------:R-:W-:Y:S01]  /*0390*/  CS2R R18, SRZ ;  /* 0x0000000000127805 */ /* 0x000fe2000001ff00 */
[----:B------:R-:W-:Y:S01]  /*03a0*/  ULEA UR4, UR5, UR4, 0x18 ;  /* 0x0000000405047291 */ /* 0x000fe2000f8ec0ff */
[----:B------:R-:W-:-:S02]  /*03b0*/  CS2R R12, SRZ ;  /* 0x00000000000c7805 */ /* 0x000fc4000001ff00 */
[----:B------:R-:W-:Y:S02]  /*03c0*/  CS2R R20, SRZ ;  /* 0x0000000000147805 */ /* 0x000fe4000001ff00 */
[----:B------:R-:W-:Y:S02]  /*03d0*/  CS2R R16, SRZ ;  /* 0x0000000000107805 */ /* 0x000fe4000001ff00 */
[----:B------:R-:W-:Y:S02]  /*03e0*/  CS2R R14, SRZ ;  /* 0x00000000000e7805 */ /* 0x000fe4000001ff00 */
[----:B------:R-:W-:Y:S02]  /*03f0*/  CS2R R70, SRZ ;  /* 0x0000000000467805 */ /* 0x000fe4000001ff00 */
[----:B------:R-:W-:Y:S02]  /*0400*/  CS2R R60, SRZ ;  /* 0x00000000003c7805 */ /* 0x000fe4000001ff00 */
        /* <DEDUP_REMOVED lines=9> */
[----:B------:R-:W-:Y:S02]  /*04a0*/  MOV R89, RZ ;  /* 0x000000ff00597202 */ /* 0x000fe40000000f00 */
[----:B------:R-:W-:Y:S02]  /*04b0*/  CS2R R96, SRZ ;  /* 0x0000000000607805 */ /* 0x000fe4000001ff00 */
[----:B------:R-:W-:Y:S02]  /*04c0*/  MOV R105, RZ ;  /* 0x000000ff00697202 */ /* 0x000fe40000000f00 */
[----:B------:R-:W-:-:S02]  /*04d0*/  CS2R R50, SRZ ;  /* 0x0000000000327805 */ /* 0x000fc4000001ff00 */
[----:B------:R-:W-:Y:S01]  /*04e0*/  MOV R109, RZ ;  /* 0x000000ff006d7202 */ /* 0x000fe20000000f00 */
[----:B------:R-:W-:Y:S01]  /*04f0*/  UMOV UR5, 0x1 ;  /* 0x0000000100057882 */ /* 0x000fe20000000000 */
[----:B------:R-:W-:Y:S02]  /*0500*/  MOV R99, RZ ;  /* 0x000000ff00637202 */ /* 0x000fe40000000f00 */
[----:B------:R-:W-:Y:S01]  /*0510*/  IADD3.X R93, PT, PT, RZ, R53, RZ, P0, !PT ;  /* 0x00000035ff5d7210 */ /* 0x000fe200007fe4ff */
[----:B--2---:R-:W-:Y:S04]  /*0520*/  STS [R7+UR6], R28 ;  /* 0x0000001c07007988 */ /* 0x004fe80008000806 */
[----:B------:R-:W-:Y:S04]  /*0530*/  STS [R7+UR6+0x200], R29 ;  /* 0x0002001d07007988 */ /* 0x000fe80008000806 */
[----:B------:R-:W-:Y:S04]  /*0540*/  STS [R7+UR6+0x400], R30 ;  /* 0x0004001e07007988 */ /* 0x000fe80008000806 */
[----:B------:R-:W-:Y:S04]  /*0550*/  STS [R7+UR6+0x600], R31 ;  /* 0x0006001f07007988 */ /* 0x000fe80008000806 */
[----:B---3--:R0:W-:Y:S01]  /*0560*/  STS.128 [R6+UR4], R8 ;  /* 0x0000000806007988 */ /* 0x0081e20008000c04 */
[----:B------:R-:W-:Y:S01]  /*0570*/  BAR.SYNC.DEFER_BLOCKING 0x0 ;  /* 0x0000000000007b1d */ /* 0x000fe20000010000 */
[----:B0-----:R-:W-:-:S02]  /*0580*/  CS2R R8, SRZ ;  /* 0x0000000000087805 */ /* 0x001fc4000001ff00 */
[----:B------:R-:W-:Y:S02]  /*0590*/  CS2R R6, SRZ ;  /* 0x0000000000067805 */ /* 0x000fe4000001ff00 */
[----:B------:R-:W-:Y:S01]  /*05a0*/  CS2R R10, SRZ ;  /* 0x00000000000a7805 */ /* 0x000fe2000001ff00 */
[----:B------:R-:W0:Y:S04]  /*05b0*/  LDS.128 R32, [R48+UR6] ;  /* 0x0000000630207984 */ /* 0x000e280008000c00 */
[----:B------:R-:W1:Y:S04]  /*05c0*/  LDS.128 R36, [R48+UR6+0x10] ;  /* 0x0000100630247984 */ /* 0x000e680008000c00 */
[----:B------:R-:W2:Y:S04]  /*05d0*/  LDS.128 R40, [R49+UR4] ;  /* 0x0000000431287984 */ /* 0x000ea80008000c00 */
[----:B------:R3:W4:Y:S01]  /*05e0*/  LDS.128 R44, [R49+UR4+0x10] ;  /* 0x00001004312c7984 */ /* 0x0007220008000c00 */
[----:B------:R-:W-:Y:S01]  /*05f0*/  UMOV UR4, URZ ;  /* 0x000000ff00047c82 */ /* 0x000fe20008000000 */
[----:B---3--:R-:W-:-:S07]  /*0600*/  CS2R R48, SRZ ;  /* 0x0000000000307805 */ /* 0x008fce000001ff00 */
.L_x_1:
[----:B---3--:R-:W3:Y:S01]  /*0610*/  S2R R90, SR_TID.X ;  /* 0x00000000005a7919 */ /* 0x008ee20000002100 */
[----:B-1----:R-:W1:Y:S01]  /*0620*/  S2UR UR8, SR_CgaCtaId ;  /* 0x00000000000879c3 */ /* 0x002e620000008800 */
[----:B------:R-:W-:Y:S01]  /*0630*/  USHF.L.U32 UR6, UR5, 0xc, URZ ;  /* 0x0000000c05067899 */ /* 0x000fe200080006ff */
[-C--:B0-2---:R-:W-:Y:S01]  /*0640*/  FFMA R108, R41, R33.reuse, R84 ;  /* 0x00000021296c7223 */ /* 0x085fe20000000054 */
[----:B------:R-:W-:Y:S01]  /*0650*/  UMOV UR7, 0x400 ;  /* 0x0000040000077882 */ /* 0x000fe20000000000 */
[----:B----4-:R-:W-:Y:S01]  /*0660*/  FFMA R84, R45, R34, R72 ;  /* 0x000000222d547223 */ /* 0x010fe20000000048 */
[----:B------:R-:W-:Y:S01]  /*0670*/  ULOP3.LUT UR6, UR6, 0x1000, URZ, 0x3c, !UPT ;  /* 0x0000100006067892 */ /* 0x000fe2000f8e3cff */
[-C--:B------:R-:W-:Y:S01]  /*0680*/  FFMA R112, R44, R33.reuse, R83 ;  /* 0x000000212c707223 */ /* 0x080fe20000000053 */
[----:B------:R-:W-:Y:S01]  /*0690*/  UIADD3 UR9, UPT, UPT, UR7, 0x2000, URZ ;  /* 0x0000200007097890 */ /* 0x000fe2000fffe0ff */
[-C--:B------:R-:W-:Y:S01]  /*06a0*/  FFMA R111, R40, R32.reuse, R97 ;  /* 0x00000020286f7223 */ /* 0x080fe20000000061 */
[CC--:B------:R-:W-:Y:S01]  /*06b0*/  FFMA R119, R41.reuse, R32.reuse, R96 ;  /* 0x0000002029777223 */ /* 0x0c0fe20000000060 */
[----:B------:R-:W-:Y:S01]  /*06c0*/  FFMA R107, R42, R32, R99 ;  /* 0x000000202a6b7223 */ /* 0x000fe20000000063 */
[----:B------:R-:W-:Y:S01]  /*06d0*/  MOV R72, UR6 ;  /* 0x0000000600487c02 */ /* 0x000fe20008000f00 */
[----:B------:R-:W-:Y:S01]  /*06e0*/  FFMA R83, R41, R34, R76 ;  /* 0x0000002229537223 */ /* 0x000fe2000000004c */
[-C--:B------:R-:W-:Y:S01]  /*06f0*/  FFMA R103, R43, R32.reuse, R122 ;  /* 0x000000202b677223 */ /* 0x080fe2000000007a */
[-C--:B------:R-:W-:Y:S01]  /*0700*/  FFMA R99, R44, R32.reuse, R109 ;  /* 0x000000202c637223 */ /* 0x080fe2000000006d */
[-C--:B------:R-:W-:Y:S01]  /*0710*/  FFMA R96, R45, R32.reuse, R120 ;  /* 0x000000202d607223 */ /* 0x080fe20000000078 */
[-C--:B------:R-:W-:Y:S01]  /*0720*/  FFMA R97, R46, R32.reuse, R105 ;  /* 0x000000202e617223 */ /* 0x080fe20000000069 */
[----:B------:R-:W-:Y:S01]  /*0730*/  FFMA R32, R47, R32, R118 ;  /* 0x000000202f207223 */ /* 0x000fe20000000076 */
[-C--:B------:R-:W-:Y:S01]  /*0740*/  FFMA R120, R40, R33.reuse, R87 ;  /* 0x0000002128787223 */ /* 0x080fe20000000057 */
[-C--:B------:R-:W-:Y:S01]  /*0750*/  FFMA R118, R42, R33.reuse, R89 ;  /* 0x000000212a767223 */ /* 0x080fe20000000059 */
[-C--:B------:R-:W-:Y:S01]  /*0760*/  FFMA R86, R43, R33.reuse, R86 ;  /* 0x000000212b567223 */ /* 0x080fe20000000056 */
[-C--:B------:R-:W-:Y:S01]  /*0770*/  FFMA R114, R45, R33.reuse, R80 ;  /* 0x000000212d727223 */ /* 0x080fe20000000050 */
[-C--:B------:R-:W-:Y:S01]  /*0780*/  FFMA R85, R46, R33.reuse, R85 ;  /* 0x000000212e557223 */ /* 0x080fe20000000055 */
[----:B------:R-:W-:Y:S01]  /*0790*/  FFMA R116, R47, R33, R82 ;  /* 0x000000212f747223 */ /* 0x000fe20000000052 */
[----:B-1----:R-:W-:Y:S01]  /*07a0*/  ULEA UR7, UR8, UR7, 0x18 ;  /* 0x0000000708077291 */ /* 0x002fe2000f8ec0ff */
[-C--:B------:R-:W-:Y:S01]  /*07b0*/  FFMA R33, R44, R34.reuse, R75 ;  /* 0x000000222c217223 */ /* 0x080fe2000000004b */
[----:B------:R-:W-:Y:S01]  /*07c0*/  ULEA UR9, UR8, UR9, 0x18 ;  /* 0x0000000908097291 */ /* 0x000fe2000f8ec0ff */
[-C--:B------:R-:W-:Y:S01]  /*07d0*/  FFMA R79, R40, R34.reuse, R79 ;  /* 0x00000022284f7223 */ /* 0x080fe2000000004f */
[-C--:B------:R-:W-:Y:S01]  /*07e0*/  FFMA R81, R42, R34.reuse, R81 ;  /* 0x000000222a517223 */ /* 0x080fe20000000051 */
[-C--:B------:R-:W-:Y:S01]  /*07f0*/  FFMA R105, R43, R34.reuse, R78 ;  /* 0x000000222b697223 */ /* 0x080fe2000000004e */
[-C--:B------:R-:W-:Y:S01]  /*0800*/  FFMA R75, R46, R34.reuse, R77 ;  /* 0x000000222e4b7223 */ /* 0x080fe2000000004d */
[C---:B---3--:R-:W-:Y:S01]  /*0810*/  SHF.L.U32 R92, R90.reuse, 0x1, RZ ;  /* 0x000000015a5c7819 */ /* 0x048fe200000006ff */
[----:B------:R-:W-:Y:S01]  /*0820*/  FFMA R34, R47, R34, R74 ;  /* 0x000000222f227223 */ /* 0x000fe2000000004a */
[----:B------:R-:W-:Y:S01]  /*0830*/  SHF.L.U32 R95, R90, 0x5, RZ ;  /* 0x000000055a5f7819 */ /* 0x000fe200000006ff */
[-C--:B------:R-:W-:Y:S01]  /*0840*/  FFMA R82, R41, R35.reuse, R70 ;  /* 0x0000002329527223 */ /* 0x080fe20000000046 */
[----:B------:R-:W-:Y:S01]  /*0850*/  LOP3.LUT R94, R92, 0x1e0, RZ, 0xc0, !PT ;  /* 0x000001e05c5e7812 */ /* 0x000fe200078ec0ff */
[-C--:B------:R-:W-:Y:S01]  /*0860*/  FFMA R122, R40, R35.reuse, R63 ;  /* 0x00000023287a7223 */ /* 0x080fe2000000003f */
[----:B------:R-:W-:Y:S01]  /*0870*/  LOP3.LUT R95, R95, 0x1e0, RZ, 0xc0, !PT ;  /* 0x000001e05f5f7812 */ /* 0x000fe200078ec0ff */
[-C--:B------:R-:W-:Y:S01]  /*0880*/  FFMA R74, R43, R35.reuse, R62 ;  /* 0x000000232b4a7223 */ /* 0x080fe2000000003e */
[--C-:B------:R-:W-:Y:S01]  /*0890*/  IADD3 R76, PT, PT, R94, UR7, R72.reuse ;  /* 0x000000075e4c7c10 */ /* 0x100fe2000fffe048 */
[-C--:B------:R-:W-:Y:S01]  /*08a0*/  FFMA R98, R44, R35.reuse, R61 ;  /* 0x000000232c627223 */ /* 0x080fe2000000003d */
[----:B------:R-:W-:Y:S01]  /*08b0*/  IADD3 R72, PT, PT, R95, UR9, R72 ;  /* 0x000000095f487c10 */ /* 0x000fe2000fffe048 */
[-C--:B------:R-:W-:Y:S01]  /*08c0*/  FFMA R70, R45, R35.reuse, R60 ;  /* 0x000000232d467223 */ /* 0x080fe2000000003c */
[-C--:B------:R-:W-:Y:S01]  /*08d0*/  FFMA R80, R42, R35.reuse, R73 ;  /* 0x000000232a507223 */ /* 0x080fe20000000049 */
[----:B------:R-:W-:Y:S01]  /*08e0*/  LDS.128 R52, [R76+0x200] ;  /* 0x000200004c347984 */ /* 0x000fe20000000c00 */
[----:B------:R-:W-:Y:S01]  /*08f0*/  FFMA R73, R46, R35, R71 ;  /* 0x000000232e497223 */ /* 0x000fe20000000047 */
[-C--:B------:R-:W-:Y:S01]  /*0900*/  FFMA R77, R40, R36.reuse, R19 ;  /* 0x00000024284d7223 */ /* 0x080fe20000000013 */
[-C--:B------:R-:W-:Y:S01]  /*0910*/  FFMA R71, R43, R36.reuse, R14 ;  /* 0x000000242b477223 */ /* 0x080fe2000000000e */
[----:B------:R-:W0:Y:S01]  /*0920*/  LDS.128 R56, [R72+0x200] ;  /* 0x0002000048387984 */ /* 0x000e220000000c00 */
[-C--:B------:R-:W-:Y:S01]  /*0930*/  FFMA R115, R41, R36.reuse, R16 ;  /* 0x0000002429737223 */ /* 0x080fe20000000010 */
[-C--:B------:R-:W-:Y:S01]  /*0940*/  FFMA R19, R42, R36.reuse, R21 ;  /* 0x000000242a137223 */ /* 0x080fe20000000015 */
[-C--:B------:R-:W-:Y:S01]  /*0950*/  FFMA R15, R44, R36.reuse, R15 ;  /* 0x000000242c0f7223 */ /* 0x080fe2000000000f */
[----:B------:R-:W1:Y:S01]  /*0960*/  LDS.128 R60, [R76+0x210] ;  /* 0x000210004c3c7984 */ /* 0x000e620000000c00 */
[-C--:B------:R-:W-:Y:S01]  /*0970*/  FFMA R14, R45, R36.reuse, R12 ;  /* 0x000000242d0e7223 */ /* 0x080fe2000000000c */
[-C--:B------:R-:W-:Y:S01]  /*0980*/  FFMA R101, R46, R36.reuse, R17 ;  /* 0x000000242e657223 */ /* 0x080fe20000000011 */
[----:B------:R-:W-:Y:S01]  /*0990*/  FFMA R106, R47, R36, R20 ;  /* 0x000000242f6a7223 */ /* 0x000fe20000000014 */
[-C--:B------:R-:W-:Y:S01]  /*09a0*/  FFMA R16, R40, R37.reuse, R11 ;  /* 0x0000002528107223 */ /* 0x080fe2000000000b */
[-C--:B------:R-:W-:Y:S01]  /*09b0*/  FFMA R12, R41, R37.reuse, R10 ;  /* 0x00000025290c7223 */ /* 0x080fe2000000000a */
[----:B------:R-:W-:Y:S01]  /*09c0*/  FFMA R36, R44, R37, R23 ;  /* 0x000000252c247223 */ /* 0x000fe20000000017 */
        /* <DEDUP_REMOVED lines=9> */
[CC--:B------:R-:W-:Y:S01]  /*0a60*/  FFMA R124, R42.reuse, R39.reuse, R5 ;  /* 0x000000272a7c7223 */ /* 0x0c0fe20000000005 */
[-C--:B------:R-:W-:Y:S01]  /*0a70*/  FFMA R89, R42, R38.reuse, R9 ;  /* 0x000000262a597223 */ /* 0x080fe20000000009 */
[-C--:B------:R-:W-:Y:S01]  /*0a80*/  FFMA R37, R44, R38.reuse, R27 ;  /* 0x000000262c257223 */ /* 0x080fe2000000001b */
[-C--:B------:R-:W-:Y:S01]  /*0a90*/  FFMA R22, R45, R38.reuse, R22 ;  /* 0x000000262d167223 */ /* 0x080fe20000000016 */
[-C--:B------:R-:W-:Y:S01]  /*0aa0*/  FFMA R35, R46, R38.reuse, R65 ;  /* 0x000000262e237223 */ /* 0x080fe20000000041 */
[----:B------:R-:W-:Y:S01]  /*0ab0*/  FFMA R110, R47, R38, R26 ;  /* 0x000000262f6e7223 */ /* 0x000fe2000000001a */
[----:B------:R-:W2:Y:S01]  /*0ac0*/  LDS.128 R4, [R72+0x210] ;  /* 0x0002100048047984 */ /* 0x000ea20000000c00 */
[-C--:B------:R-:W-:Y:S01]  /*0ad0*/  FFMA R38, R41, R39.reuse, R2 ;  /* 0x0000002729267223 */ /* 0x080fe20000000002 */
[-C--:B------:R-:W-:Y:S01]  /*0ae0*/  FFMA R44, R44, R39.reuse, R67 ;  /* 0x000000272c2c7223 */ /* 0x080fe20000000043 */
[-C--:B------:R-:W-:Y:S01]  /*0af0*/  FFMA R41, R45, R39.reuse, R64 ;  /* 0x000000272d297223 */ /* 0x080fe20000000040 */
[-C--:B------:R-:W-:Y:S01]  /*0b00*/  FFMA R67, R46, R39.reuse, R69 ;  /* 0x000000272e437223 */ /* 0x080fe20000000045 */
[----:B------:R-:W-:Y:S01]  /*0b10*/  LDS.128 R24, [R76+0x400] ;  /* 0x000400004c187984 */ /* 0x000fe20000000c00 */
[-C--:B------:R-:W-:Y:S01]  /*0b20*/  FFMA R40, R40, R39.reuse, R3 ;  /* 0x0000002728287223 */ /* 0x080fe20000000003 */
[-C--:B------:R-:W-:Y:S01]  /*0b30*/  FFMA R20, R43, R39.reuse, R0 ;  /* 0x000000272b147223 */ /* 0x080fe20000000000 */
[----:B------:R-:W-:Y:S01]  /*0b40*/  FFMA R121, R47, R39, R68 ;  /* 0x000000272f797223 */ /* 0x000fe20000000044 */
[----:B------:R-:W-:Y:S01]  /*0b50*/  UIADD3 UR4, UPT, UPT, UR4, 0x8, URZ ;  /* 0x0000000804047890 */ /* 0x000fe2000fffe0ff */
[CC--:B0-----:R-:W-:Y:S01]  /*0b60*/  FFMA R45, R54.reuse, R56.reuse, R79 ;  /* 0x00000038362d7223 */ /* 0x0c1fe2000000004f */
[----:B------:R-:W-:Y:S01]  /*0b70*/  FFMA R46, R55, R56, R122 ;  /* 0x00000038372e7223 */ /* 0x000fe2000000007a */
[-C--:B------:R-:W-:Y:S01]  /*0b80*/  FFMA R3, R54, R58.reuse, R81 ;  /* 0x0000003a36037223 */ /* 0x080fe20000000051 */
[----:B------:R-:W-:Y:S01]  /*0b90*/  FFMA R21, R52, R58, R107 ;  /* 0x0000003a34157223 */ /* 0x000fe2000000006b */
[----:B-1----:R-:W-:Y:S01]  /*0ba0*/  FFMA R79, R62, R56, R11 ;  /* 0x000000383e4f7223 */ /* 0x002fe2000000000b */
[C---:B------:R-:W-:Y:S01]  /*0bb0*/  FFMA R122, R61.reuse, R58, R10 ;  /* 0x0000003a3d7a7223 */ /* 0x040fe2000000000a */
[----:B------:R-:W-:Y:S01]  /*0bc0*/  FFMA R87, R61, R56, R16 ;  /* 0x000000383d577223 */ /* 0x000fe20000000010 */
[----:B------:R-:W0:Y:S01]  /*0bd0*/  LDS.128 R8, [R72+0x400] ;  /* 0x0004000048087984 */ /* 0x000e220000000c00 */
[C---:B------:R-:W-:Y:S01]  /*0be0*/  FFMA R81, R60.reuse, R58, R19 ;  /* 0x0000003a3c517223 */ /* 0x040fe20000000013 */
[-C--:B------:R-:W-:Y:S01]  /*0bf0*/  FFMA R39, R63, R56.reuse, R40 ;  /* 0x000000383f277223 */ /* 0x080fe20000000028 */
[----:B------:R-:W-:Y:S01]  /*0c00*/  FFMA R40, R61, R57, R12 ;  /* 0x000000393d287223 */ /* 0x000fe2000000000c */
[----:B------:R-:W1:Y:S01]  /*0c10*/  LDS.128 R16, [R76+0x410] ;  /* 0x000410004c107984 */ /* 0x000e620000000c00 */
[CC--:B------:R-:W-:Y:S01]  /*0c20*/  FFMA R12, R55.reuse, R59.reuse, R74 ;  /* 0x0000003b370c7223 */ /* 0x0c0fe2000000004a */
[----:B------:R-:W-:Y:S01]  /*0c30*/  FFMA R107, R60, R59, R71 ;  /* 0x0000003b3c6b7223 */ /* 0x000fe20000000047 */
[CC--:B------:R-:W-:Y:S01]  /*0c40*/  FFMA R13, R54.reuse, R57.reuse, R83 ;  /* 0x00000039360d7223 */ /* 0x0c0fe20000000053 */
[----:B------:R-:W-:Y:S01]  /*0c50*/  FFMA R2, R55, R57, R82 ;  /* 0x0000003937027223 */ /* 0x000fe20000000052 */
[----:B------:R-:W-:Y:S01]  /*0c60*/  FFMA R105, R54, R59, R105 ;  /* 0x0000003b36697223 */ /* 0x000fe20000000069 */
[C---:B------:R-:W-:Y:S01]  /*0c70*/  FFMA R109, R53.reuse, R56, R120 ;  /* 0x00000038356d7223 */ /* 0x040fe20000000078 */
[C---:B------:R-:W-:Y:S01]  /*0c80*/  FFMA R108, R53.reuse, R57, R108 ;  /* 0x00000039356c7223 */ /* 0x040fe2000000006c */
[CC--:B------:R-:W-:Y:S01]  /*0c90*/  FFMA R118, R53.reuse, R58.reuse, R118 ;  /* 0x0000003a35767223 */ /* 0x0c0fe20000000076 */
[----:B------:R-:W-:Y:S01]  /*0ca0*/  FFMA R0, R53, R59, R86 ;  /* 0x0000003b35007223 */ /* 0x000fe20000000056 */
[-C--:B------:R-:W-:Y:S01]  /*0cb0*/  FFMA R38, R63, R57.reuse, R38 ;  /* 0x000000393f267223 */ /* 0x080fe20000000026 */
[----:B------:R-:W-:Y:S01]  /*0cc0*/  FFMA R120, R55, R58, R80 ;  /* 0x0000003a37787223 */ /* 0x000fe20000000050 */
[-C--:B------:R-:W-:Y:S01]  /*0cd0*/  FFMA R47, R60, R56.reuse, R77 ;  /* 0x000000383c2f7223 */ /* 0x080fe2000000004d */
[C---:B------:R-:W-:Y:S01]  /*0ce0*/  FFMA R111, R52.reuse, R56, R111 ;  /* 0x00000038346f7223 */ /* 0x040fe2000000006f */
[----:B------:R-:W-:Y:S01]  /*0cf0*/  FFMA R119, R52, R57, R119 ;  /* 0x0000003934777223 */ /* 0x000fe20000000077 */
[C---:B--2---:R-:W-:Y:S01]  /*0d00*/  FFMA R71, R54.reuse, R4, R33 ;  /* 0x0000000436477223 */ /* 0x044fe20000000021 */
[C---:B------:R-:W-:Y:S01]  /*0d10*/  FFMA R74, R54.reuse, R5, R84 ;  /* 0x00000005364a7223 */ /* 0x040fe20000000054 */
[-C--:B------:R-:W-:Y:S01]  /*0d20*/  FFMA R75, R54, R6.reuse, R75 ;  /* 0x00000006364b7223 */ /* 0x080fe2000000004b */
[-C--:B------:R-:W-:Y:S01]  /*0d30*/  FFMA R82, R52, R7.reuse, R32 ;  /* 0x0000000734527223 */ /* 0x080fe20000000020 */
[----:B------:R-:W-:Y:S01]  /*0d40*/  FFMA R54, R54, R7, R34 ;  /* 0x0000000736367223 */ /* 0x000fe20000000022 */
[----:B------:R-:W-:Y:S01]  /*0d50*/  FFMA R69, R62, R6, R35 ;  /* 0x000000063e457223 */ /* 0x000fe20000000023 */
[C---:B------:R-:W-:Y:S01]  /*0d60*/  FFMA R112, R53.reuse, R4, R112 ;  /* 0x0000000435707223 */ /* 0x040fe20000000070 */
[----:B------:R-:W2:Y:S01]  /*0d70*/  LDS.128 R32, [R72+0x410] ;  /* 0x0004100048207984 */ /* 0x000ea20000000c00 */
[C---:B------:R-:W-:Y:S01]  /*0d80*/  FFMA R114, R53.reuse, R5, R114 ;  /* 0x0000000535727223 */ /* 0x040fe20000000072 */
[CC--:B------:R-:W-:Y:S01]  /*0d90*/  FFMA R85, R53.reuse, R6.reuse, R85 ;  /* 0x0000000635557223 */ /* 0x0c0fe20000000055 */
[----:B------:R-:W-:Y:S01]  /*0da0*/  FFMA R116, R53, R7, R116 ;  /* 0x0000000735747223 */ /* 0x000fe20000000074 */
[C---:B------:R-:W-:Y:S01]  /*0db0*/  FFMA R53, R55.reuse, R6, R73 ;  /* 0x0000000637357223 */ /* 0x040fe20000000049 */
[C---:B------:R-:W-:Y:S01]  /*0dc0*/  FFMA R80, R52.reuse, R5, R96 ;  /* 0x0000000534507223 */ /* 0x040fe20000000060 */
[C---:B------:R-:W-:Y:S01]  /*0dd0*/  FFMA R103, R52.reuse, R59, R103 ;  /* 0x0000003b34677223 */ /* 0x040fe20000000067 */
[C---:B------:R-:W-:Y:S01]  /*0de0*/  FFMA R77, R52.reuse, R4, R99 ;  /* 0x00000004344d7223 */ /* 0x040fe20000000063 */
[----:B------:R-:W-:Y:S01]  /*0df0*/  FFMA R83, R52, R6, R97 ;  /* 0x0000000634537223 */ /* 0x000fe20000000061 */
[----:B------:R-:W-:Y:S01]  /*0e00*/  FFMA R96, R55, R7, R100 ;  /* 0x0000000737607223 */ /* 0x000fe20000000064 */
[C---:B------:R-:W-:Y:S01]  /*0e10*/  FFMA R117, R62.reuse, R57, R117 ;  /* 0x000000393e757223 */ /* 0x040fe20000000075 */
[CC--:B------:R-:W-:Y:S01]  /*0e20*/  FFMA R89, R62.reuse, R58.reuse, R89 ;  /* 0x0000003a3e597223 */ /* 0x0c0fe20000000059 */
[C---:B------:R-:W-:Y:S01]  /*0e30*/  FFMA R124, R63.reuse, R58, R124 ;  /* 0x0000003a3f7c7223 */ /* 0x040fe2000000007c */
[-C--:B------:R-:W-:Y:S01]  /*0e40*/  FFMA R113, R62, R59.reuse, R113 ;  /* 0x0000003b3e717223 */ /* 0x080fe20000000071 */
[----:B0-----:R-:W-:Y:S01]  /*0e50*/  FFMA R73, R26, R10, R3 ;  /* 0x0000000a1a497223 */ /* 0x001fe20000000003 */
[----:B------:R-:W-:Y:S01]  /*0e60*/  FFMA R86, R63, R59, R20 ;  /* 0x0000003b3f567223 */ /* 0x000fe20000000014 */
[----:B------:R-:W0:Y:S01]  /*0e70*/  LDC R3, c[0x0][0x388] ;  /* 0x0000e200ff037b82 */ /* 0x000e220000000800 */
[-C--:B------:R-:W-:Y:S01]  /*0e80*/  FFMA R52, R55, R4.reuse, R98 ;  /* 0x0000000437347223 */ /* 0x080fe20000000062 */
[CC--:B------:R-:W-:Y:S01]  /*0e90*/  FFMA R65, R62.reuse, R4.reuse, R37 ;  /* 0x000000043e417223 */ /* 0x0c0fe20000000025 */
[C---:B------:R-:W-:Y:S01]  /*0ea0*/  FFMA R22, R62.reuse, R5, R22 ;  /* 0x000000053e167223 */ /* 0x040fe20000000016 */
[----:B------:R-:W-:Y:S01]  /*0eb0*/  FFMA R100, R62, R7, R110 ;  /* 0x000000073e647223 */ /* 0x000fe2000000006e */
[C---:B------:R-:W-:Y:S01]  /*0ec0*/  FFMA R115, R60.reuse, R57, R115 ;  /* 0x000000393c737223 */ /* 0x040fe20000000073 */
[----:B------:R-:W-:Y:S01]  /*0ed0*/  FFMA R78, R61, R59, R78 ;  /* 0x0000003b3d4e7223 */ /* 0x000fe2000000004e */
[-C--:B------:R-:W-:Y:S01]  /*0ee0*/  FFMA R66, R55, R5.reuse, R70 ;  /* 0x0000000537427223 */ /* 0x080fe20000000046 */
[C---:B------:R-:W-:Y:S01]  /*0ef0*/  FFMA R43, R60.reuse, R4, R15 ;  /* 0x000000043c2b7223 */ /* 0x040fe2000000000f */
[C---:B------:R-:W-:Y:S01]  /*0f00*/  FFMA R20, R60.reuse, R5, R14 ;  /* 0x000000053c147223 */ /* 0x040fe2000000000e */
[C---:B------:R-:W-:Y:S01]  /*0f10*/  FFMA R101, R60.reuse, R6, R101 ;  /* 0x000000063c657223 */ /* 0x040fe20000000065 */
[----:B------:R-:W-:Y:S01]  /*0f20*/  FFMA R106, R60, R7, R106 ;  /* 0x000000073c6a7223 */ /* 0x000fe2000000006a */
        /* <DEDUP_REMOVED lines=8> */
[CC--:B-1----:R-:W-:Y:S01]  /*0fb0*/  FFMA R58, R19.reuse, R8.reuse, R39 ;  /* 0x00000008133a7223 */ /* 0x0c2fe20000000027 */
[-C--:B------:R-:W-:Y:S01]  /*0fc0*/  FFMA R99, R26, R9.reuse, R13 ;  /* 0x000000091a637223 */ /* 0x080fe2000000000d */
[----:B------:R-:W-:Y:S01]  /*0fd0*/  FFMA R84, R19, R9, R38 ;  /* 0x0000000913547223 */ /* 0x000fe20000000026 */
[----:B------:R-:W-:Y:S01]  /*0fe0*/  FFMA R62, R27, R11, R12 ;  /* 0x0000000b1b3e7223 */ /* 0x000fe2000000000c */
[----:B0-----:R-:W-:Y:S01]  /*0ff0*/  ISETP.LE.AND P0, PT, R3, UR4, PT ;  /* 0x0000000403007c0c */ /* 0x001fe2000bf03270 */
[----:B------:R-:W-:Y:S01]  /*1000*/  LDS.128 R36, [R76+0x600] ;  /* 0x000600004c247984 */ /* 0x000fe20000000c00 */
[-C--:B------:R-:W-:Y:S01]  /*1010*/  FFMA R41, R24, R8.reuse, R111 ;  /* 0x0000000818297223 */ /* 0x080fe2000000006f */
[-C--:B------:R-:W-:Y:S01]  /*1020*/  FFMA R44, R25, R8.reuse, R109 ;  /* 0x00000008192c7223 */ /* 0x080fe2000000006d */
[-C--:B------:R-:W-:Y:S01]  /*1030*/  FFMA R45, R26, R8.reuse, R45 ;  /* 0x000000081a2d7223 */ /* 0x080fe2000000002d */
[----:B------:R-:W0:Y:S01]  /*1040*/  LDS.128 R4, [R72+0x600] ;  /* 0x0006000048047984 */ /* 0x000e220000000c00 */
[-C--:B------:R-:W-:Y:S01]  /*1050*/  FFMA R46, R27, R8.reuse, R46 ;  /* 0x000000081b2e7223 */ /* 0x080fe2000000002e */
[-C--:B------:R-:W-:Y:S01]  /*1060*/  FFMA R47, R16, R8.reuse, R47 ;  /* 0x00000008102f7223 */ /* 0x080fe2000000002f */
[-C--:B------:R-:W-:Y:S01]  /*1070*/  FFMA R56, R17, R8.reuse, R87 ;  /* 0x0000000811387223 */ /* 0x080fe20000000057 */
[----:B------:R-:W1:Y:S01]  /*1080*/  LDS.128 R12, [R76+0x610] ;  /* 0x000610004c0c7984 */ /* 0x000e620000000c00 */
[----:B------:R-:W-:Y:S01]  /*1090*/  FFMA R57, R18, R8, R79 ;  /* 0x0000000812397223 */ /* 0x000fe2000000004f */
[-C--:B------:R-:W-:Y:S01]  /*10a0*/  FFMA R119, R24, R9.reuse, R119 ;  /* 0x0000000918777223 */ /* 0x080fe20000000077 */
        /* <DEDUP_REMOVED lines=19> */
[C---:B--2---:R-:W-:Y:S01]  /*11e0*/  FFMA R60, R27.reuse, R32, R52 ;  /* 0x000000201b3c7223 */ /* 0x044fe20000000034 */
[----:B------:R-:W2:Y:S01]  /*11f0*/  LDS.128 R8, [R72+0x610] ;  /* 0x0006100048087984 */ /* 0x000ea20000000c00 */
[C---:B------:R-:W-:Y:S01]  /*1200*/  FFMA R66, R27.reuse, R33, R66 ;  /* 0x000000211b427223 */ /* 0x040fe20000000042 */
[C---:B------:R-:W-:Y:S01]  /*1210*/  FFMA R61, R27.reuse, R34, R53 ;  /* 0x000000221b3d7223 */ /* 0x040fe20000000035 */
[----:B------:R-:W-:Y:S01]  /*1220*/  FFMA R96, R27, R35, R96 ;  /* 0x000000231b607223 */ /* 0x000fe20000000060 */
[C---:B------:R-:W-:Y:S01]  /*1230*/  FFMA R77, R24.reuse, R32, R77 ;  /* 0x00000020184d7223 */ /* 0x040fe2000000004d */
[----:B------:R-:W3:Y:S01]  /*1240*/  @!P0 S2R R27, SR_CTAID.X ;  /* 0x00000000001b8919 */ /* 0x000ee20000002500 */
[C---:B------:R-:W-:Y:S01]  /*1250*/  FFMA R80, R24.reuse, R33, R80 ;  /* 0x0000002118507223 */ /* 0x040fe20000000050 */
[C---:B------:R-:W-:Y:S01]  /*1260*/  FFMA R83, R24.reuse, R34, R83 ;  /* 0x0000002218537223 */ /* 0x040fe20000000053 */
[----:B------:R-:W-:Y:S01]  /*1270*/  FFMA R82, R24, R35, R82 ;  /* 0x0000002318527223 */ /* 0x000fe20000000052 */
[C---:B------:R-:W-:Y:S01]  /*1280*/  FFMA R112, R25.reuse, R32, R112 ;  /* 0x0000002019707223 */ /* 0x040fe20000000070 */
[C---:B------:R-:W-:Y:S01]  /*1290*/  FFMA R114, R25.reuse, R33, R114 ;  /* 0x0000002119727223 */ /* 0x040fe20000000072 */
[C---:B------:R-:W-:Y:S01]  /*12a0*/  FFMA R85, R25.reuse, R34, R85 ;  /* 0x0000002219557223 */ /* 0x040fe20000000055 */
[----:B------:R-:W-:Y:S01]  /*12b0*/  FFMA R116, R25, R35, R116 ;  /* 0x0000002319747223 */ /* 0x000fe20000000074 */
[-C--:B------:R-:W-:Y:S01]  /*12c0*/  FFMA R25, R16, R32.reuse, R43 ;  /* 0x0000002010197223 */ /* 0x080fe2000000002b */
[CC--:B------:R-:W-:Y:S01]  /*12d0*/  FFMA R24, R17.reuse, R32.reuse, R42 ;  /* 0x0000002011187223 */ /* 0x0c0fe2000000002a */
[C---:B------:R-:W-:Y:S01]  /*12e0*/  FFMA R71, R26.reuse, R32, R71 ;  /* 0x000000201a477223 */ /* 0x040fe20000000047 */
[----:B------:R-:W4:Y:S01]  /*12f0*/  @!P0 LDC.64 R42, c[0x0][0x398] ;  /* 0x0000e600ff2a8b82 */ /* 0x000f220000000a00 */
[C---:B------:R-:W-:Y:S01]  /*1300*/  FFMA R74, R26.reuse, R33, R74 ;  /* 0x000000211a4a7223 */ /* 0x040fe2000000004a */
[CC--:B------:R-:W-:Y:S01]  /*1310*/  FFMA R75, R26.reuse, R34.reuse, R75 ;  /* 0x000000221a4b7223 */ /* 0x0c0fe2000000004b */
[----:B------:R-:W-:Y:S01]  /*1320*/  FFMA R26, R26, R35, R54 ;  /* 0x000000231a1a7223 */ /* 0x000fe20000000036 */
[C---:B------:R-:W-:Y:S01]  /*1330*/  FFMA R20, R16.reuse, R33, R20 ;  /* 0x0000002110147223 */ /* 0x040fe20000000014 */
[CC--:B------:R-:W-:Y:S01]  /*1340*/  FFMA R101, R16.reuse, R34.reuse, R101 ;  /* 0x0000002210657223 */ /* 0x0c0fe20000000065 */
[----:B------:R-:W-:Y:S01]  /*1350*/  FFMA R106, R16, R35, R106 ;  /* 0x00000023106a7223 */ /* 0x000fe2000000006a */
        /* <DEDUP_REMOVED lines=11> */
[-C--:B0-----:R-:W-:Y:S01]  /*1410*/  FFMA R41, R36, R4.reuse, R41 ;  /* 0x0000000424297223 */ /* 0x081fe20000000029 */
[-C--:B------:R-:W-:Y:S01]  /*1420*/  FFMA R44, R37, R4.reuse, R44 ;  /* 0x00000004252c7223 */ /* 0x080fe2000000002c */
[-C--:B------:R-:W-:Y:S01]  /*1430*/  FFMA R45, R38, R4.reuse, R45 ;  /* 0x00000004262d7223 */ /* 0x080fe2000000002d */
[-C--:B------:R-:W-:Y:S01]  /*1440*/  FFMA R46, R39, R4.reuse, R46 ;  /* 0x00000004272e7223 */ /* 0x080fe2000000002e */
[-C--:B-1----:R-:W-:Y:S01]  /*1450*/  FFMA R47, R12, R4.reuse, R47 ;  /* 0x000000040c2f7223 */ /* 0x082fe2000000002f */
        /* <DEDUP_REMOVED lines=27> */
[----:B---3--:R-:W-:Y:S01]  /*1610*/  @!P0 SHF.L.U32 R27, R27, 0x7, RZ ;  /* 0x000000071b1b8819 */ /* 0x008fe200000006ff */
[----:B------:R-:W-:Y:S01]  /*1620*/  LDS.128 R4, [R76+0x800] ;  /* 0x000800004c047984 */ /* 0x000fe20000000c00 */
[C---:B--2---:R-:W-:Y:S01]  /*1630*/  FFMA R77, R36.reuse, R8, R77 ;  /* 0x00000008244d7223 */ /* 0x044fe2000000004d */
[C---:B------:R-:W-:Y:S01]  /*1640*/  FFMA R80, R36.reuse, R9, R80 ;  /* 0x0000000924507223 */ /* 0x040fe20000000050 */
[C---:B------:R-:W-:Y:S01]  /*1650*/  FFMA R83, R36.reuse, R10, R83 ;  /* 0x0000000a24537223 */ /* 0x040fe20000000053 */
[----:B------:R-:W0:Y:S01]  /*1660*/  LDS.128 R16, [R72+0x800] ;  /* 0x0008000048107984 */ /* 0x000e220000000c00 */
[----:B------:R-:W-:Y:S01]  /*1670*/  FFMA R82, R36, R11, R82 ;  /* 0x0000000b24527223 */ /* 0x000fe20000000052 */
[C---:B------:R-:W-:Y:S01]  /*1680*/  FFMA R71, R38.reuse, R8, R71 ;  /* 0x0000000826477223 */ /* 0x040fe20000000047 */
[CC--:B------:R-:W-:Y:S01]  /*1690*/  FFMA R74, R38.reuse, R9.reuse, R74 ;  /* 0x00000009264a7223 */ /* 0x0c0fe2000000004a */
[----:B------:R-:W1:Y:S01]  /*16a0*/  LDS.128 R32, [R76+0x810] ;  /* 0x000810004c207984 */ /* 0x000e620000000c00 */
[----:B------:R-:W-:Y:S01]  /*16b0*/  FFMA R75, R38, R10, R75 ;  /* 0x0000000a264b7223 */ /* 0x000fe2000000004b */
[C---:B------:R-:W-:Y:S01]  /*16c0*/  FFMA R60, R39.reuse, R8, R60 ;  /* 0x00000008273c7223 */ /* 0x040fe2000000003c */
[C---:B------:R-:W-:Y:S01]  /*16d0*/  FFMA R66, R39.reuse, R9, R66 ;  /* 0x0000000927427223 */ /* 0x040fe20000000042 */
[C---:B------:R-:W-:Y:S01]  /*16e0*/  FFMA R61, R39.reuse, R10, R61 ;  /* 0x0000000a273d7223 */ /* 0x040fe2000000003d */
[----:B------:R-:W-:Y:S01]  /*16f0*/  FFMA R96, R39, R11, R96 ;  /* 0x0000000b27607223 */ /* 0x000fe20000000060 */
[----:B----4-:R-:W-:-:S04]  /*1700*/  @!P0 IMAD.WIDE.U32 R42, R27, 0x4, R42 ;  /* 0x000000041b2a8825 */ /* 0x010fc800078e002a */
        /* <DEDUP_REMOVED lines=17> */
[----:B------:R-:W2:Y:S01]  /*1820*/  LDS.128 R24, [R72+0x810] ;  /* 0x0008100048187984 */ /* 0x000ea20000000c00 */
[C---:B------:R-:W-:Y:S01]  /*1830*/  FFMA R112, R37.reuse, R8, R112 ;  /* 0x0000000825707223 */ /* 0x040fe20000000070 */
[C---:B------:R-:W-:Y:S01]  /*1840*/  FFMA R114, R37.reuse, R9, R114 ;  /* 0x0000000925727223 */ /* 0x040fe20000000072 */
[C---:B------:R-:W-:Y:S01]  /*1850*/  FFMA R85, R37.reuse, R10, R85 ;  /* 0x0000000a25557223 */ /* 0x040fe20000000055 */
[----:B------:R-:W-:Y:S01]  /*1860*/  LDS.128 R108, [R76+0xa00] ;  /* 0x000a00004c6c7984 */ /* 0x000fe20000000c00 */
[----:B------:R-:W-:Y:S01]  /*1870*/  FFMA R116, R37, R11, R116 ;  /* 0x0000000b25747223 */ /* 0x000fe20000000074 */
[----:B------:R-:W-:Y:S01]  /*1880*/  @!P0 IMAD.WIDE R42, R91, 0x4, R42 ;  /* 0x000000045b2a8825 */ /* 0x000fe200078e022a */
[----:B------:R-:W-:Y:S01]  /*1890*/  @!P0 MOV R52, R88 ;  /* 0x0000005800348202 */ /* 0x000fe20000000f00 */
[----:B------:R-:W3:Y:S01]  /*18a0*/  LDS.128 R12, [R72+0xa00] ;  /* 0x000a0000480c7984 */ /* 0x000ee20000000c00 */
[----:B------:R-:W-:-:S03]  /*18b0*/  @!P0 MOV R53, R93 ;  /* 0x0000005d00358202 */ /* 0x000fc60000000f00 */
[----:B------:R-:W4:Y:S01]  /*18c0*/  LDS.128 R8, [R76+0xa10] ;  /* 0x000a10004c087984 */ /* 0x000f220000000c00 */
        /* <DEDUP_REMOVED lines=32> */
[----:B-----5:R0:W5:Y:S01]  /*1ad0*/  @!P0 LDG.E.128 R48, desc[UR10][R42.64] ;  /* 0x0000000a2a308981 */ /* 0x020162000c1e1d00 */
[----:B--2---:R-:W-:Y:S01]  /*1ae0*/  FFMA R59, R6, R27, R38 ;  /* 0x0000001b063b7223 */ /* 0x004fe20000000026 */
        /* <DEDUP_REMOVED lines=16> */
[----:B---3--:R-:W-:Y:S01]  /*1bf0*/  FFMA R19, R108, R12, R37 ;  /* 0x0000000c6c137223 */ /* 0x008fe20000000025 */
[----:B------:R-:W-:Y:S01]  /*1c00*/  LDS.128 R32, [R76+0xc00] ;  /* 0x000c00004c207984 */ /* 0x000fe20000000c00 */
[----:B------:R-:W-:-:S03]  /*1c10*/  FFMA R77, R4, R24, R77 ;  /* 0x00000018044d7223 */ /* 0x000fc6000000004d */
[----:B0-----:R-:W0:Y:S01]  /*1c20*/  LDS.128 R40, [R72+0xc00] ;  /* 0x000c000048287984 */ /* 0x001e220000000c00 */
[----:B------:R-:W-:-:S03]  /*1c30*/  FFMA R80, R4, R25, R80 ;  /* 0x0000001904507223 */ /* 0x000fc60000000050 */
[----:B------:R-:W1:Y:S01]  /*1c40*/  LDS.128 R36, [R76+0xc10] ;  /* 0x000c10004c247984 */ /* 0x000e620000000c00 */
[C---:B------:R-:W-:Y:S01]  /*1c50*/  FFMA R83, R4.reuse, R26, R83 ;  /* 0x0000001a04537223 */ /* 0x040fe20000000053 */
[----:B------:R-:W-:Y:S01]  /*1c60*/  FFMA R82, R4, R27, R82 ;  /* 0x0000001b04527223 */ /* 0x000fe20000000052 */
[C---:B------:R-:W-:Y:S01]  /*1c70*/  FFMA R112, R5.reuse, R24, R112 ;  /* 0x0000001805707223 */ /* 0x040fe20000000070 */
[C---:B------:R-:W-:Y:S01]  /*1c80*/  FFMA R114, R5.reuse, R25, R114 ;  /* 0x0000001905727223 */ /* 0x040fe20000000072 */
[C---:B------:R-:W-:Y:S01]  /*1c90*/  FFMA R85, R5.reuse, R26, R85 ;  /* 0x0000001a05557223 */ /* 0x040fe20000000055 */
[----:B------:R-:W-:Y:S01]  /*1ca0*/  FFMA R116, R5, R27, R116 ;  /* 0x0000001b05747223 */ /* 0x000fe20000000074 */
[C---:B------:R-:W-:Y:S01]  /*1cb0*/  FFMA R71, R6.reuse, R24, R71 ;  /* 0x0000001806477223 */ /* 0x040fe20000000047 */
[CC--:B------:R-:W-:Y:S01]  /*1cc0*/  FFMA R74, R6.reuse, R25.reuse, R74 ;  /* 0x00000019064a7223 */ /* 0x0c0fe2000000004a */
[----:B------:R-:W-:Y:S01]  /*1cd0*/  FFMA R75, R6, R26, R75 ;  /* 0x0000001a064b7223 */ /* 0x000fe2000000004b */
[C---:B------:R-:W-:Y:S01]  /*1ce0*/  FFMA R60, R7.reuse, R24, R60 ;  /* 0x00000018073c7223 */ /* 0x040fe2000000003c */
[C---:B------:R-:W-:Y:S01]  /*1cf0*/  FFMA R66, R7.reuse, R25, R66 ;  /* 0x0000001907427223 */ /* 0x040fe20000000042 */
[C---:B------:R-:W-:Y:S01]  /*1d00*/  FFMA R61, R7.reuse, R26, R61 ;  /* 0x0000001a073d7223 */ /* 0x040fe2000000003d */
[----:B------:R-:W-:Y:S01]  /*1d10*/  FFMA R96, R7, R27, R96 ;  /* 0x0000001b07607223 */ /* 0x000fe20000000060 */
[-C--:B------:R-:W-:Y:S01]  /*1d20*/  FFMA R44, R109, R12.reuse, R44 ;  /* 0x0000000c6d2c7223 */ /* 0x080fe2000000002c */
[-C--:B------:R-:W-:Y:S01]  /*1d30*/  FFMA R45, R110, R12.reuse, R45 ;  /* 0x0000000c6e2d7223 */ /* 0x080fe2000000002d */
[-C--:B------:R-:W-:Y:S01]  /*1d40*/  FFMA R46, R111, R12.reuse, R46 ;  /* 0x0000000c6f2e7223 */ /* 0x080fe2000000002e */
[-C--:B----4-:R-:W-:Y:S01]  /*1d50*/  FFMA R47, R8, R12.reuse, R47 ;  /* 0x0000000c082f7223 */ /* 0x090fe2000000002f */
        /* <DEDUP_REMOVED lines=27> */
[----:B------:R2:W5:Y:S04]  /*1f10*/  @!P0 LDG.E.128 R28, desc[UR10][R52.64] ;  /* 0x0000000a341c8981 */ /* 0x000568000c1e1d00 */
[----:B------:R-:W-:Y:S04]  /*1f20*/  LDS.128 R24, [R76+0xe00] ;  /* 0x000e00004c187984 */ /* 0x000fe80000000c00 */
[----:B------:R-:W3:Y:S04]  /*1f30*/  LDS.128 R12, [R72+0xe00] ;  /* 0x000e0000480c7984 */ /* 0x000ee80000000c00 */
[----:B--2---:R-:W2:Y:S04]  /*1f40*/  LDS.128 R52, [R76+0xe10] ;  /* 0x000e10004c347984 */ /* 0x004ea80000000c00 */
        /* <DEDUP_REMOVED lines=9> */
[----:B------:R-:W-:-:S02]  /*1fe0*/  ISETP.LE.AND P0, PT, R3, UR4, PT ;  /* 0x0000000403007c0c */ /* 0x000fc4000bf03270 */
[----:B------:R-:W-:Y:S01]  /*1ff0*/  ISETP.LE.AND P1, PT, R3, UR4, PT ;  /* 0x0000000403007c0c */ /* 0x000fe2000bf23270 */
[-C--:B---3--:R-:W-:Y:S01]  /*2000*/  FFMA R97, R24, R12.reuse, R19 ;  /* 0x0000000c18617223 */ /* 0x088fe20000000013 */
[-C--:B------:R-:W-:Y:S01]  /*2010*/  FFMA R87, R25, R12.reuse, R44 ;  /* 0x0000000c19577223 */ /* 0x080fe2000000002c */
[-C--:B------:R-:W-:Y:S01]  /*2020*/  FFMA R79, R26, R12.reuse, R45 ;  /* 0x0000000c1a4f7223 */ /* 0x080fe2000000002d */
[-C--:B------:R-:W-:Y:S01]  /*2030*/  FFMA R63, R27, R12.reuse, R46 ;  /* 0x0000000c1b3f7223 */ /* 0x080fe2000000002e */
[----:B--2---:R-:W-:Y:S02]  /*2040*/  FFMA R19, R52, R12, R47 ;  /* 0x0000000c34137223 */ /* 0x004fe4000000002f */
[----:B------:R-:W0:Y:S01]  /*2050*/  LDS.128 R44, [R72+0xc10] ;  /* 0x000c1000482c7984 */ /* 0x000e220000000c00 */
[C---:B----4-:R-:W-:Y:S01]  /*2060*/  FFMA R77, R108.reuse, R4, R77 ;  /* 0x000000046c4d7223 */ /* 0x050fe2000000004d */
[C---:B------:R-:W-:Y:S01]  /*2070*/  FFMA R80, R108.reuse, R5, R80 ;  /* 0x000000056c507223 */ /* 0x040fe20000000050 */
[C---:B------:R-:W-:Y:S01]  /*2080*/  FFMA R83, R108.reuse, R6, R83 ;  /* 0x000000066c537223 */ /* 0x040fe20000000053 */
[----:B------:R-:W-:Y:S01]  /*2090*/  FFMA R82, R108, R7, R82 ;  /* 0x000000076c527223 */ /* 0x000fe20000000052 */
[C---:B------:R-:W-:Y:S01]  /*20a0*/  FFMA R71, R110.reuse, R4, R71 ;  /* 0x000000046e477223 */ /* 0x040fe20000000047 */
[C---:B------:R-:W-:Y:S01]  /*20b0*/  FFMA R74, R110.reuse, R5, R74 ;  /* 0x000000056e4a7223 */ /* 0x040fe2000000004a */
[C---:B------:R-:W-:Y:S01]  /*20c0*/  FFMA R75, R110.reuse, R6, R75 ;  /* 0x000000066e4b7223 */ /* 0x040fe2000000004b */
[-C--:B------:R-:W-:Y:S01]  /*20d0*/  FFMA R116, R109, R7.reuse, R116 ;  /* 0x000000076d747223 */ /* 0x080fe20000000074 */
[-C--:B------:R-:W-:Y:S01]  /*20e0*/  FFMA R110, R110, R7.reuse, R59 ;  /* 0x000000076e6e7223 */ /* 0x080fe2000000003b */
[-C--:B------:R-:W-:Y:S01]  /*20f0*/  FFMA R108, R111, R7.reuse, R96 ;  /* 0x000000076f6c7223 */ /* 0x080fe20000000060 */
[-C--:B------:R-:W-:Y:S01]  /*2100*/  FFMA R106, R8, R7.reuse, R106 ;  /* 0x00000007086a7223 */ /* 0x080fe2000000006a */
[-C--:B------:R-:W-:Y:S01]  /*2110*/  FFMA R104, R9, R7.reuse, R104 ;  /* 0x0000000709687223 */ /* 0x080fe20000000068 */
[----:B------:R-:W-:Y:S01]  /*2120*/  FFMA R100, R10, R7, R100 ;  /* 0x000000070a647223 */ /* 0x000fe20000000064 */
[C---:B------:R-:W-:Y:S01]  /*2130*/  FFMA R64, R11.reuse, R4, R64 ;  /* 0x000000040b407223 */ /* 0x040fe20000000040 */
[C---:B------:R-:W-:Y:S01]  /*2140*/  FFMA R68, R11.reuse, R5, R68 ;  /* 0x000000050b447223 */ /* 0x040fe20000000044 */
[C---:B------:R-:W-:Y:S01]  /*2150*/  FFMA R67, R11.reuse, R6, R67 ;  /* 0x000000060b437223 */ /* 0x040fe20000000043 */
[----:B------:R-:W-:Y:S01]  /*2160*/  FFMA R98, R11, R7, R98 ;  /* 0x000000070b627223 */ /* 0x000fe20000000062 */
[-C--:B------:R-:W-:Y:S01]  /*2170*/  FFMA R11, R53, R12.reuse, R56 ;  /* 0x0000000c350b7223 */ /* 0x080fe20000000038 */
[-C--:B------:R-:W-:Y:S01]  /*2180*/  FFMA R7, R54, R12.reuse, R57 ;  /* 0x0000000c36077223 */ /* 0x080fe20000000039 */
[----:B------:R-:W-:-:S02]  /*2190*/  FFMA R3, R55, R12, R58 ;  /* 0x0000000c37037223 */ /* 0x000fc4000000003a */
[----:B------:R-:W1:Y:S01]  /*21a0*/  LDS.128 R56, [R72+0xe10] ;  /* 0x000e100048387984 */ /* 0x000e620000000c00 */
[-C--:B------:R-:W-:Y:S01]  /*21b0*/  FFMA R70, R33, R41.reuse, R70 ;  /* 0x0000002921467223 */ /* 0x080fe20000000046 */
[----:B------:R-:W-:Y:S01]  /*21c0*/  FFMA R99, R34, R41, R99 ;  /* 0x0000002922637223 */ /* 0x000fe20000000063 */
[CC--:B------:R-:W-:Y:S01]  /*21d0*/  FFMA R112, R109.reuse, R4.reuse, R112 ;  /* 0x000000046d707223 */ /* 0x0c0fe20000000070 */
[-C--:B------:R-:W-:Y:S01]  /*21e0*/  FFMA R114, R109, R5.reuse, R114 ;  /* 0x000000056d727223 */ /* 0x080fe20000000072 */
[CC--:B------:R-:W-:Y:S01]  /*21f0*/  FFMA R60, R111.reuse, R4.reuse, R60 ;  /* 0x000000046f3c7223 */ /* 0x0c0fe2000000003c */
[-C--:B------:R-:W-:Y:S01]  /*2200*/  FFMA R66, R111, R5.reuse, R66 ;  /* 0x000000056f427223 */ /* 0x080fe20000000042 */
[CC--:B------:R-:W-:Y:S01]  /*2210*/  FFMA R17, R8.reuse, R4.reuse, R17 ;  /* 0x0000000408117223 */ /* 0x0c0fe20000000011 */
[-C--:B------:R-:W-:Y:S01]  /*2220*/  FFMA R20, R8, R5.reuse, R20 ;  /* 0x0000000508147223 */ /* 0x080fe20000000014 */
[CC--:B------:R-:W-:Y:S01]  /*2230*/  FFMA R18, R9.reuse, R4.reuse, R18 ;  /* 0x0000000409127223 */ /* 0x0c0fe20000000012 */
[-C--:B------:R-:W-:Y:S01]  /*2240*/  FFMA R102, R9, R5.reuse, R102 ;  /* 0x0000000509667223 */ /* 0x080fe20000000066 */
[C---:B------:R-:W-:Y:S01]  /*2250*/  FFMA R65, R10.reuse, R4, R65 ;  /* 0x000000040a417223 */ /* 0x040fe20000000041 */
[C---:B------:R-:W-:Y:S01]  /*2260*/  FFMA R22, R10.reuse, R5, R22 ;  /* 0x000000050a167223 */ /* 0x040fe20000000016 */
[----:B------:R-:W-:Y:S01]  /*2270*/  FFMA R69, R10, R6, R69 ;  /* 0x000000060a457223 */ /* 0x000fe20000000045 */
[-C--:B------:R-:W-:Y:S01]  /*2280*/  FFMA R2, R35, R41.reuse, R2 ;  /* 0x0000002923027223 */ /* 0x080fe20000000002 */
[----:B------:R-:W-:Y:S01]  /*2290*/  FFMA R21, R32, R42, R21 ;  /* 0x0000002a20157223 */ /* 0x000fe20000000015 */
[-C--:B------:R-:W-:Y:S01]  /*22a0*/  FFMA R101, R8, R6.reuse, R101 ;  /* 0x0000000608657223 */ /* 0x080fe20000000065 */
        /* <DEDUP_REMOVED lines=13> */
[----:B------:R-:W-:Y:S01]  /*2380*/  FFMA R0, R33, R43, R0 ;  /* 0x0000002b21007223 */ /* 0x000fe20000000000 */
        /* <DEDUP_REMOVED lines=10> */
[----:B------:R-:W-:Y:S01]  /*2430*/  FFMA R61, R111, R6, R61 ;  /* 0x000000066f3d7223 */ /* 0x000fe2000000003d */
[----:B------:R-:W-:Y:S01]  /*2440*/  FFMA R70, R27, R13, R2 ;  /* 0x0000000d1b467223 */ /* 0x000fe20000000002 */
[----:B------:R-:W-:Y:S01]  /*2450*/  FFMA R99, R24, R14, R21 ;  /* 0x0000000e18637223 */ /* 0x000fe20000000015 */
[C---:B0-----:R-:W-:Y:S01]  /*2460*/  FFMA R17, R36.reuse, R44, R17 ;  /* 0x0000002c24117223 */ /* 0x041fe20000000011 */
[----:B------:R-:W-:Y:S01]  /*2470*/  FFMA R20, R36, R45, R20 ;  /* 0x0000002d24147223 */ /* 0x000fe20000000014 */
[-C--:B------:R-:W-:Y:S01]  /*2480*/  FFMA R96, R24, R13.reuse, R119 ;  /* 0x0000000d18607223 */ /* 0x080fe20000000077 */
[-C--:B------:R-:W-:Y:S01]  /*2490*/  FFMA R16, R52, R13.reuse, R115 ;  /* 0x0000000d34107223 */ /* 0x080fe20000000073 */
[-C--:B------:R-:W-:Y:S01]  /*24a0*/  FFMA R10, R53, R13.reuse, R10 ;  /* 0x0000000d350a7223 */ /* 0x080fe2000000000a */
[-C--:B------:R-:W-:Y:S01]  /*24b0*/  FFMA R6, R54, R13.reuse, R117 ;  /* 0x0000000d36067223 */ /* 0x080fe20000000075 */
[----:B------:R-:W-:Y:S01]  /*24c0*/  FFMA R2, R55, R13, R4 ;  /* 0x0000000d37027223 */ /* 0x000fe20000000004 */
[-C--:B------:R-:W-:Y:S01]  /*24d0*/  FFMA R81, R26, R14.reuse, R73 ;  /* 0x0000000e1a517223 */ /* 0x080fe20000000049 */
[----:B------:R-:W-:Y:S01]  /*24e0*/  FFMA R21, R52, R14, R5 ;  /* 0x0000000e34157223 */ /* 0x000fe20000000005 */
[C---:B------:R-:W-:Y:S01]  /*24f0*/  FFMA R101, R36.reuse, R46, R101 ;  /* 0x0000002e24657223 */ /* 0x040fe20000000065 */
        /* <DEDUP_REMOVED lines=14> */
[C---:B-1----:R-:W-:Y:S01]  /*25e0*/  FFMA R15, R52.reuse, R56, R17 ;  /* 0x00000038340f7223 */ /* 0x042fe20000000011 */
[C---:B------:R-:W-:Y:S01]  /*25f0*/  FFMA R12, R52.reuse, R57, R20 ;  /* 0x00000039340c7223 */ /* 0x040fe20000000014 */
[C---:B------:R-:W-:Y:S01]  /*2600*/  FFMA R17, R52.reuse, R58, R101 ;  /* 0x0000003a34117223 */ /* 0x040fe20000000065 */
[----:B------:R-:W-:-:S02]  /*2610*/  FFMA R20, R52, R59, R106 ;  /* 0x0000003b34147223 */ /* 0x000fc4000000006a */
[----:B------:R-:W0:Y:S01]  /*2620*/  LDC R52, c[0x0][0x384] ;  /* 0x0000e100ff347b82 */ /* 0x000e220000000800 */
[-C--:B------:R-:W-:Y:S01]  /*2630*/  FFMA R77, R32, R44.reuse, R77 ;  /* 0x0000002c204d7223 */ /* 0x080fe2000000004d */
[-C--:B------:R-:W-:Y:S01]  /*2640*/  FFMA R71, R34, R44.reuse, R71 ;  /* 0x0000002c22477223 */ /* 0x080fe20000000047 */
[C---:B------:R-:W-:Y:S02]  /*2650*/  FFMA R60, R35.reuse, R44, R60 ;  /* 0x0000002c233c7223 */ /* 0x040fe4000000003c */
[----:B------:R-:W-:Y:S01]  /*2660*/  FFMA R109, R24, R56, R77 ;  /* 0x00000038186d7223 */ /* 0x000fe2000000004d */
[----:B------:R-:W-:Y:S01]  /*2670*/  FFMA R77, R34, R46, R75 ;  /* 0x0000002e224d7223 */ /* 0x000fe2000000004b */
[----:B------:R-:W-:Y:S01]  /*2680*/  FFMA R75, R26, R56, R71 ;  /* 0x000000381a4b7223 */ /* 0x000fe20000000047 */
[C---:B------:R-:W-:Y:S01]  /*2690*/  FFMA R66, R35.reuse, R45, R66 ;  /* 0x0000002d23427223 */ /* 0x040fe20000000042 */
[CC--:B------:R-:W-:Y:S01]  /*26a0*/  FFMA R71, R35.reuse, R46.reuse, R61 ;  /* 0x0000002e23477223 */ /* 0x0c0fe2000000003d */
[----:B------:R-:W-:Y:S01]  /*26b0*/  FFMA R108, R35, R47, R108 ;  /* 0x0000002f236c7223 */ /* 0x000fe2000000006c */
[C---:B------:R-:W-:Y:S01]  /*26c0*/  FFMA R80, R32.reuse, R45, R80 ;  /* 0x0000002d20507223 */ /* 0x040fe20000000050 */
[C---:B------:R-:W-:Y:S01]  /*26d0*/  FFMA R83, R32.reuse, R46, R83 ;  /* 0x0000002e20537223 */ /* 0x040fe20000000053 */
[----:B------:R-:W-:Y:S01]  /*26e0*/  FFMA R82, R32, R47, R82 ;  /* 0x0000002f20527223 */ /* 0x000fe20000000052 */
[CC--:B------:R-:W-:Y:S01]  /*26f0*/  FFMA R65, R38.reuse, R44.reuse, R65 ;  /* 0x0000002c26417223 */ /* 0x0c0fe20000000041 */
[C---:B------:R-:W-:Y:S01]  /*2700*/  FFMA R112, R33.reuse, R44, R112 ;  /* 0x0000002c21707223 */ /* 0x040fe20000000070 */
[C---:B------:R-:W-:Y:S01]  /*2710*/  FFMA R114, R33.reuse, R45, R114 ;  /* 0x0000002d21727223 */ /* 0x040fe20000000072 */
[C---:B------:R-:W-:Y:S01]  /*2720*/  FFMA R85, R33.reuse, R46, R85 ;  /* 0x0000002e21557223 */ /* 0x040fe20000000055 */
[----:B------:R-:W-:Y:S01]  /*2730*/  FFMA R116, R33, R47, R116 ;  /* 0x0000002f21747223 */ /* 0x000fe20000000074 */
[C---:B------:R-:W-:Y:S01]  /*2740*/  FFMA R61, R27.reuse, R56, R60 ;  /* 0x000000381b3d7223 */ /* 0x040fe2000000003c */
[----:B------:R-:W-:Y:S01]  /*2750*/  FFMA R69, R38, R46, R69 ;  /* 0x0000002e26457223 */ /* 0x000fe20000000045 */
[C---:B------:R-:W-:Y:S01]  /*2760*/  FFMA R60, R27.reuse, R57, R66 ;  /* 0x000000391b3c7223 */ /* 0x040fe20000000042 */
[CC--:B------:R-:W-:Y:S01]  /*2770*/  FFMA R71, R27.reuse, R58.reuse, R71 ;  /* 0x0000003a1b477223 */ /* 0x0c0fe20000000047 */
[----:B------:R-:W-:Y:S01]  /*2780*/  FFMA R66, R27, R59, R108 ;  /* 0x0000003b1b427223 */ /* 0x000fe2000000006c */
[C---:B------:R-:W-:Y:S01]  /*2790*/  FFMA R120, R24.reuse, R57, R80 ;  /* 0x0000003918787223 */ /* 0x040fe20000000050 */
[C---:B------:R-:W-:Y:S01]  /*27a0*/  FFMA R105, R24.reuse, R58, R83 ;  /* 0x0000003a18697223 */ /* 0x040fe20000000053 */
[----:B------:R-:W-:Y:S01]  /*27b0*/  FFMA R118, R24, R59, R82 ;  /* 0x0000003b18767223 */ /* 0x000fe20000000052 */
[----:B------:R-:W-:Y:S01]  /*27c0*/  FFMA R74, R34, R45, R74 ;  /* 0x0000002d224a7223 */ /* 0x000fe2000000004a */
[----:B------:R-:W-:Y:S01]  /*27d0*/  FFMA R27, R54, R56, R65 ;  /* 0x00000038361b7223 */ /* 0x000fe20000000041 */
[----:B------:R-:W-:Y:S01]  /*27e0*/  FFMA R64, R39, R44, R64 ;  /* 0x0000002c27407223 */ /* 0x000fe20000000040 */
[C---:B------:R-:W-:Y:S01]  /*27f0*/  FFMA R83, R25.reuse, R56, R112 ;  /* 0x0000003819537223 */ /* 0x040fe20000000070 */
[C---:B------:R-:W-:Y:S01]  /*2800*/  FFMA R80, R25.reuse, R57, R114 ;  /* 0x0000003919507223 */ /* 0x040fe20000000072 */
[C---:B------:R-:W-:Y:S01]  /*2810*/  FFMA R85, R25.reuse, R58, R85 ;  /* 0x0000003a19557223 */ /* 0x040fe20000000055 */
[----:B------:R-:W-:Y:S01]  /*2820*/  FFMA R82, R25, R59, R116 ;  /* 0x0000003b19527223 */ /* 0x000fe20000000074 */
[----:B------:R-:W-:Y:S01]  /*2830*/  FFMA R110, R34, R47, R110 ;  /* 0x0000002f226e7223 */ /* 0x000fe2000000006e */
[----:B------:R-:W-:Y:S01]  /*2840*/  FFMA R18, R37, R44, R18 ;  /* 0x0000002c25127223 */ /* 0x000fe20000000012 */
[----:B------:R-:W-:Y:S01]  /*2850*/  FFMA R65, R54, R58, R69 ;  /* 0x0000003a36417223 */ /* 0x000fe20000000045 */
[-C--:B------:R-:W-:Y:S01]  /*2860*/  FFMA R68, R39, R45.reuse, R68 ;  /* 0x0000002d27447223 */ /* 0x080fe20000000044 */
[C---:B------:R-:W-:Y:S01]  /*2870*/  FFMA R102, R37.reuse, R45, R102 ;  /* 0x0000002d25667223 */ /* 0x040fe20000000066 */
[CC--:B------:R-:W-:Y:S01]  /*2880*/  FFMA R25, R37.reuse, R46.reuse, R23 ;  /* 0x0000002e25197223 */ /* 0x0c0fe20000000017 */
[----:B------:R-:W-:Y:S01]  /*2890*/  FFMA R104, R37, R47, R104 ;  /* 0x0000002f25687223 */ /* 0x000fe20000000068 */
[C---:B------:R-:W-:Y:S01]  /*28a0*/  FFMA R22, R38.reuse, R45, R22 ;  /* 0x0000002d26167223 */ /* 0x040fe20000000016 */
[-C--:B------:R-:W-:Y:S01]  /*28b0*/  FFMA R100, R38, R47.reuse, R100 ;  /* 0x0000002f26647223 */ /* 0x080fe20000000064 */
[C---:B------:R-:W-:Y:S01]  /*28c0*/  FFMA R69, R39.reuse, R46, R67 ;  /* 0x0000002e27457223 */ /* 0x040fe20000000043 */
[----:B------:R-:W-:Y:S01]  /*28d0*/  FFMA R98, R39, R47, R98 ;  /* 0x0000002f27627223 */ /* 0x000fe20000000062 */
[C---:B------:R-:W-:Y:S01]  /*28e0*/  FFMA R72, R26.reuse, R57, R74 ;  /* 0x000000391a487223 */ /* 0x040fe2000000004a */
[----:B------:R-:W-:Y:S01]  /*28f0*/  FFMA R67, R55, R56, R64 ;  /* 0x0000003837437223 */ /* 0x000fe20000000040 */
[C---:B------:R-:W-:Y:S01]  /*2900*/  FFMA R77, R26.reuse, R58, R77 ;  /* 0x0000003a1a4d7223 */ /* 0x040fe2000000004d */
        /* <DEDUP_REMOVED lines=8> */
[----:B------:R-:W-:Y:S01]  /*2990*/  IADD3 R88, P2, PT, R88, 0x20, RZ ;  /* 0x0000002058587810 */ /* 0x000fe20007f5e0ff */
[C---:B------:R-:W-:Y:S01]  /*29a0*/  FFMA R69, R55.reuse, R58, R69 ;  /* 0x0000003a37457223 */ /* 0x040fe20000000045 */
[----:B------:R-:W-:Y:S01]  /*29b0*/  FFMA R68, R55, R59, R98 ;  /* 0x0000003b37447223 */ /* 0x000fe20000000062 */
[----:B0-----:R-:W-:Y:S10]  /*29c0*/  @P0 BRA `(.L_x_0) ;  /* 0x0000000000400947 */ /* 0x001ff40003800000 */
[----:B------:R-:W-:Y:S01]  /*29d0*/  ULEA UR6, UR5, UR7, 0xc ;  /* 0x0000000705067291 */ /* 0x000fe2000f8e60ff */
[----:B------:R-:W-:Y:S01]  /*29e0*/  SHF.L.U32 R33, R90, 0xb, RZ ;  /* 0x0000000b5a217819 */ /* 0x000fe200000006ff */
[----:B------:R-:W-:Y:S02]  /*29f0*/  ULEA UR7, UR5, UR9, 0xc ;  /* 0x0000000905077291 */ /* 0x000fe4000f8e60ff */
[----:B------:R-:W-:Y:S01]  /*2a00*/  ULOP3.LUT UR5, UR5, 0x1, URZ, 0x3c, !UPT ;  /* 0x0000000105057892 */ /* 0x000fe2000f8e3cff */
[----:B------:R-:W-:-:S03]  /*2a10*/  LOP3.LUT R92, R33, 0x9fc, R92, 0xc8, !PT ;  /* 0x000009fc215c7812 */ /* 0x000fc600078ec85c */
[----:B------:R-:W-:Y:S02]  /*2a20*/  LEA R53, R90, UR7, 0x4 ;  /* 0x000000075a357c11 */ /* 0x000fe4000f8e20ff */
[----:B-----5:R0:W-:Y:S04]  /*2a30*/  STS [R92+UR6], R28 ;  /* 0x0000001c5c007988 */ /* 0x0201e80008000806 */
[----:B------:R0:W-:Y:S04]  /*2a40*/  STS [R92+UR6+0x200], R29 ;  /* 0x0002001d5c007988 */ /* 0x0001e80008000806 */
[----:B------:R0:W-:Y:S04]  /*2a50*/  STS [R92+UR6+0x400], R30 ;  /* 0x0004001e5c007988 */ /* 0x0001e80008000806 */
[----:B------:R0:W-:Y:S04]  /*2a60*/  STS [R92+UR6+0x600], R31 ;  /* 0x0006001f5c007988 */ /* 0x0001e80008000806 */
[----:B------:R0:W-:Y:S01]  /*2a70*/  STS.128 [R53], R48 ;  /* 0x0000003035007388 */ /* 0x0001e20000000c00 */
[----:B------:R-:W-:Y:S06]  /*2a80*/  BAR.SYNC.DEFER_BLOCKING 0x0 ;  /* 0x0000000000007b1d */ /* 0x000fec0000010000 */
[----:B------:R0:W1:Y:S04]  /*2a90*/  LDS.128 R32, [R94+UR6] ;  /* 0x000000065e207984 */ /* 0x0000680008000c00 */
[----:B------:R0:W2:Y:S04]  /*2aa0*/  LDS.128 R36, [R94+UR6+0x10] ;  /* 0x000010065e247984 */ /* 0x0000a80008000c00 */
[----:B------:R0:W3:Y:S04]  /*2ab0*/  LDS.128 R40, [R95+UR7] ;  /* 0x000000075f287984 */ /* 0x0000e80008000c00 */
[----:B------:R0:W4:Y:S02]  /*2ac0*/  LDS.128 R44, [R95+UR7+0x10] ;  /* 0x000010075f2c7984 */ /* 0x0001240008000c00 */
.L_x_0:
[----:B------:R-:W-:Y:S02]  /*2ad0*/  IADD3.X R93, PT, PT, RZ, R93, RZ, P2, !PT ;  /* 0x0000005dff5d7210 */ /* 0x000fe400017fe4ff */
[----:B------:R-:W-:Y:S01]  /*2ae0*/  LEA R91, R52, R91, 0x3 ;  /* 0x0000005b345b7211 */ /* 0x000fe200078e18ff */
[----:B------:R-:W-:Y:S06]  /*2af0*/  @!P1 BRA `(.L_x_1) ;  /* 0xffffffd800c49947 */ /* 0x000fec000383ffff */
[----:B---3--:R-:W3:Y:S01]  /*2b00*/  S2R R41, SR_CTAID.X ;  /* 0x0000000000297919 */ /* 0x008ee20000002500 */
[----:B------:R-:W3:Y:S01]  /*2b10*/  S2UR UR6, SR_CTAID.Y ;  /* 0x00000000000679c3 */ /* 0x000ee20000002600 */
[----:B0----5:R-:W-:Y:S01]  /*2b20*/  SHF.R.U32.HI R29, RZ, 0x1, R90 ;  /* 0x00000001ff1d7819 */ /* 0x021fe2000001165a */
[----:B------:R-:W4:Y:S01]  /*2b30*/  LDCU.64 UR4, c[0x0][0x3a8] ;  /* 0x00007500ff0477ac */ /* 0x000f220008000a00 */
[----:B------:R-:W-:Y:S02]  /*2b40*/  SHF.L.U32 R90, R90, 0x3, RZ ;  /* 0x000000035a5a7819 */ /* 0x000fe400000006ff */
[----:B------:R-:W-:Y:S01]  /*2b50*/  LOP3.LUT R29, R29, 0x78, RZ, 0xc0, !PT ;  /* 0x000000781d1d7812 */ /* 0x000fe200078ec0ff */
[----:B------:R-:W0:Y:S01]  /*2b60*/  LDCU UR7, c[0x0][0x3a0] ;  /* 0x00007400ff0777ac */ /* 0x000e220008000800 */
[----:B------:R-:W-:-:S05]  /*2b70*/  LOP3.LUT R90, R90, 0x78, RZ, 0xc0, !PT ;  /* 0x000000785a5a7812 */ /* 0x000fca00078ec0ff */
[----:B--2---:R-:W-:Y:S02]  /*2b80*/  IMAD R37, R29, R52, R90 ;  /* 0x000000341d257224 */ /* 0x004fe400078e025a */
[----:B---3--:R-:W-:Y:S01]  /*2b90*/  IMAD R41, R52, UR6, R41 ;  /* 0x0000000634297c24 */ /* 0x008fe2000f8e0229 */
[----:B------:R-:W2:Y:S04]  /*2ba0*/  LDCU UR6, c[0x0][0x38c] ;  /* 0x00007180ff0677ac */ /* 0x000ea80008000800 */
[----:B------:R-:W-:-:S04]  /*2bb0*/  SHF.L.U32 R41, R41, 0x7, RZ ;  /* 0x0000000729297819 */ /* 0x000fc800000006ff */
[----:B------:R-:W-:Y:S02]  /*2bc0*/  SHF.R.S32.HI R40, RZ, 0x1f, R41 ;  /* 0x0000001fff287819 */ /* 0x000fe40000011429 */
[----:B------:R-:W-:-:S04]  /*2bd0*/  IADD3 R28, P0, PT, R41, R37, RZ ;  /* 0x00000025291c7210 */ /* 0x000fc80007f1e0ff */
[----:B------:R-:W-:Y:S02]  /*2be0*/  LEA.HI.X.SX32 R29, R37, R40, 0x1, P0 ;  /* 0x00000028251d7211 */ /* 0x000fe400000f0eff */
[----:B----4-:R-:W-:-:S04]  /*2bf0*/  LEA R44, P0, R28, UR4, 0x2 ;  /* 0x000000041c2c7c11 */ /* 0x010fc8000f8010ff */
[----:B------:R-:W-:-:S05]  /*2c00*/  LEA.HI.X R45, R28, UR5, R29, 0x2, P0 ;  /* 0x000000051c2d7c11 */ /* 0x000fca00080f141d */
[----:B-1----:R-:W0:Y:S04]  /*2c10*/  LDG.E.128 R32, desc[UR10][R44.64] ;  /* 0x0000000a2c207981 */ /* 0x002e28000c1e1d00 */
[----:B------:R-:W3:Y:S01]  /*2c20*/  LDG.E.128 R28, desc[UR10][R44.64+0x10] ;  /* 0x0000100a2c1c7981 */ /* 0x000ee2000c1e1d00 */
[----:B------:R-:W-:Y:S01]  /*2c30*/  IADD3 R49, PT, PT, R37, R52, RZ ;  /* 0x0000003425317210 */ /* 0x000fe20007ffe0ff */
[----:B--2---:R-:W-:Y:S01]  /*2c40*/  FMUL R97, R97, UR6 ;  /* 0x0000000661617c20 */ /* 0x004fe20008400000 */
[----:B------:R-:W-:Y:S01]  /*2c50*/  FMUL R96, R96, UR6 ;  /* 0x0000000660607c20 */ /* 0x000fe20008400000 */
[----:B------:R-:W-:Y:S01]  /*2c60*/  FMUL R99, R99, UR6 ;  /* 0x0000000663637c20 */ /* 0x000fe20008400000 */
[----:B------:R-:W-:Y:S01]  /*2c70*/  IADD3 R36, P0, PT, R41, R49, RZ ;  /* 0x0000003129247210 */ /* 0x000fe20007f1e0ff */
[----:B------:R-:W-:Y:S01]  /*2c80*/  FMUL R122, R122, UR6 ;  /* 0x000000067a7a7c20 */ /* 0x000fe20008400000 */
[----:B------:R-:W-:Y:S01]  /*2c90*/  FMUL R109, R109, UR6 ;  /* 0x000000066d6d7c20 */ /* 0x000fe20008400000 */
[----:B------:R-:W-:Y:S01]  /*2ca0*/  FMUL R120, R120, UR6 ;  /* 0x0000000678787c20 */ /* 0x000fe20008400000 */
[----:B------:R-:W-:Y:S01]  /*2cb0*/  LEA.HI.X.SX32 R37, R49, R40, 0x1, P0 ;  /* 0x0000002831257211 */ /* 0x000fe200000f0eff */
[----:B------:R-:W-:Y:S01]  /*2cc0*/  FMUL R105, R105, UR6 ;  /* 0x0000000669697c20 */ /* 0x000fe20008400000 */
[----:B------:R-:W-:Y:S01]  /*2cd0*/  FMUL R118, R118, UR6 ;  /* 0x0000000676767c20 */ /* 0x000fe20008400000 */
[----:B------:R-:W-:-:S04]  /*2ce0*/  LEA R42, P0, R36, UR4, 0x2 ;  /* 0x00000004242a7c11 */ /* 0x000fc8000f8010ff */
[----:B------:R-:W-:Y:S01]  /*2cf0*/  LEA.HI.X R43, R36, UR5, R37, 0x2, P0 ;  /* 0x00000005242b7c11 */ /* 0x000fe200080f1425 */
[----:B0-----:R-:W-:Y:S01]  /*2d00*/  FFMA R32, R32, UR7, R97 ;  /* 0x0000000720207c23 */ /* 0x001fe20008000061 */
[----:B------:R-:W-:Y:S01]  /*2d10*/  FFMA R33, R33, UR7, R96 ;  /* 0x0000000721217c23 */ /* 0x000fe20008000060 */
[----:B------:R-:W-:Y:S01]  /*2d20*/  FFMA R34, R34, UR7, R99 ;  /* 0x0000000722227c23 */ /* 0x000fe20008000063 */
[----:B------:R-:W-:Y:S01]  /*2d30*/  FFMA R35, R35, UR7, R122 ;  /* 0x0000000723237c23 */ /* 0x000fe2000800007a */
[----:B---3--:R-:W-:Y:S01]  /*2d40*/  FFMA R28, R28, UR7, R109 ;  /* 0x000000071c1c7c23 */ /* 0x008fe2000800006d */
[----:B------:R-:W-:Y:S01]  /*2d50*/  FFMA R29, R29, UR7, R120 ;  /* 0x000000071d1d7c23 */ /* 0x000fe20008000078 */
[----:B------:R-:W-:Y:S01]  /*2d60*/  FFMA R30, R30, UR7, R105 ;  /* 0x000000071e1e7c23 */ /* 0x000fe20008000069 */
[----:B------:R-:W-:Y:S01]  /*2d70*/  FFMA R31, R31, UR7, R118 ;  /* 0x000000071f1f7c23 */ /* 0x000fe20008000076 */
[----:B------:R-:W-:Y:S04]  /*2d80*/  STG.E.128 desc[UR10][R44.64], R32 ;  /* 0x000000202c007986 */ /* 0x000fe8000c101d0a */
[----:B------:R0:W-:Y:S04]  /*2d90*/  STG.E.128 desc[UR10][R44.64+0x10], R28 ;  /* 0x0000101c2c007986 */ /* 0x0001e8000c101d0a */
[----:B------:R-:W2:Y:S01]  /*2da0*/  LDG.E.128 R36, desc[UR10][R42.64] ;  /* 0x0000000a2a247981 */ /* 0x000ea2000c1e1d00 */
[----:B------:R-:W-:Y:S01]  /*2db0*/  IADD3 R51, PT, PT, R49, 0x4, RZ ;  /* 0x0000000431337810 */ /* 0x000fe20007ffe0ff */
[----:B------:R-:W-:Y:S01]  /*2dc0*/  FMUL R87, R87, UR6 ;  /* 0x0000000657577c20 */ /* 0x000fe20008400000 */
[----:B------:R-:W-:Y:S01]  /*2dd0*/  FMUL R84, R84, UR6 ;  /* 0x0000000654547c20 */ /* 0x000fe20008400000 */
[----:B------:R-:W-:Y:S01]  /*2de0*/  FMUL R89, R89, UR6 ;  /* 0x0000000659597c20 */ /* 0x000fe20008400000 */
[----:B------:R-:W-:Y:S01]  /*2df0*/  IADD3 R47, P0, PT, R41, R51, RZ ;  /* 0x00000033292f7210 */ /* 0x000fe20007f1e0ff */
[----:B------:R-:W-:-:S03]  /*2e00*/  FMUL R86, R86, UR6 ;  /* 0x0000000656567c20 */ /* 0x000fc60008400000 */
[----:B------:R-:W-:Y:S02]  /*2e10*/  LEA.HI.X.SX32 R48, R51, R40, 0x1, P0 ;  /* 0x0000002833307211 */ /* 0x000fe400000f0eff */
[----:B------:R-:W-:-:S04]  /*2e20*/  LEA R46, P0, R47, UR4, 0x2 ;  /* 0x000000042f2e7c11 */ /* 0x000fc8000f8010ff */
[----:B------:R-:W-:Y:S01]  /*2e30*/  LEA.HI.X R47, R47, UR5, R48, 0x2, P0 ;  /* 0x000000052f2f7c11 */ /* 0x000fe200080f1430 */
[----:B--2---:R-:W-:Y:S01]  /*2e40*/  FFMA R36, R36, UR7, R87 ;  /* 0x0000000724247c23 */ /* 0x004fe20008000057 */
[----:B------:R-:W-:Y:S01]  /*2e50*/  FFMA R37, R37, UR7, R84 ;  /* 0x0000000725257c23 */ /* 0x000fe20008000054 */
[----:B------:R-:W-:Y:S01]  /*2e60*/  FFMA R38, R38, UR7, R89 ;  /* 0x0000000726267c23 */ /* 0x000fe20008000059 */
[----:B------:R-:W-:-:S05]  /*2e70*/  FFMA R39, R39, UR7, R86 ;  /* 0x0000000727277c23 */ /* 0x000fca0008000056 */
[----:B------:R1:W-:Y:S04]  /*2e80*/  STG.E.128 desc[UR10][R42.64], R36 ;  /* 0x000000242a007986 */ /* 0x0003e8000c101d0a */
[----:B0-----:R-:W2:Y:S01]  /*2e90*/  LDG.E.128 R28, desc[UR10][R46.64] ;  /* 0x0000000a2e1c7981 */ /* 0x001ea2000c1e1d00 */
[----:B------:R-:W-:Y:S01]  /*2ea0*/  IADD3 R49, PT, PT, R49, R52, RZ ;  /* 0x0000003431317210 */ /* 0x000fe20007ffe0ff */
        /* <DEDUP_REMOVED lines=13> */
[----:B------:R-:W2:Y:S01]  /*2f80*/  LDG.E.128 R32, desc[UR10][R44.64] ;  /* 0x0000000a2c207981 */ /* 0x000ea2000c1e1d00 */
[----:B------:R-:W-:Y:S01]  /*2f90*/  IADD3 R51, PT, PT, R51, R52, RZ ;  /* 0x0000003433337210 */ /* 0x000fe20007ffe0ff */
[----:B------:R-:W-:Y:S01]  /*2fa0*/  FMUL R79, R79, UR6 ;  /* 0x000000064f4f7c20 */ /* 0x000fe20008400000 */
[----:B------:R-:W-:Y:S01]  /*2fb0*/  FMUL R76, R76, UR6 ;  /* 0x000000064c4c7c20 */ /* 0x000fe20008400000 */
[----:B------:R-:W-:Y:S01]  /*2fc0*/  FMUL R81, R81, UR6 ;  /* 0x0000000651517c20 */ /* 0x000fe20008400000 */
[----:B-1----:R-:W-:Y:S01]  /*2fd0*/  IADD3 R37, P0, PT, R41, R51, RZ ;  /* 0x0000003329257210 */ /* 0x002fe20007f1e0ff */
        /* <DEDUP_REMOVED lines=24> */
[----:B-1----:R-:W2:Y:S01]  /*3160*/  LDG.E.128 R32, desc[UR10][R38.64] ;  /* 0x0000000a26207981 */ /* 0x002ea2000c1e1d00 */
        /* <DEDUP_REMOVED lines=73> */
[----:B------:R-:W-:Y:S04]  /*3600*/  STG.E.128 desc[UR10][R42.64], R32 ;  /* 0x000000202a007986 */ /* 0x000fe8000c101d0a */
[----:B------:R-:W0:Y:S01]  /*3610*/  LDG.E.128 R12, desc[UR10][R16.64] ;  /* 0x0000000a100c7981 */ /* 0x000e22000c1e1d00 */
        /* <DEDUP_REMOVED lines=9> */
[----:B0-----:R-:W-:Y:S01]  /*36b0*/  FFMA R28, R12, UR7, R23 ;  /* 0x000000070c1c7c23 */ /* 0x001fe20008000017 */
        /* <DEDUP_REMOVED lines=49> */
[----:B0-----:R-:W2:Y:S01]  /*39d0*/  LDG.E.128 R16, desc[UR10][R8.64] ;  /* 0x0000000a08107981 */ /* 0x001ea2000c1e1d00 */
[----:B------:R-:W-:Y:S01]  /*39e0*/  FMUL R67, R67, UR6 ;  /* 0x0000000643437c20 */ /* 0x000fe20008400000 */
[----:B------:R-:W-:Y:S01]  /*39f0*/  FMUL R64, R64, UR6 ;  /* 0x0000000640407c20 */ /* 0x000fe20008400000 */
[----:B------:R-:W-:Y:S01]  /*3a00*/  FMUL R69, R69, UR6 ;  /* 0x0000000645457c20 */ /* 0x000fe20008400000 */
[----:B------:R-:W-:Y:S01]  /*3a10*/  FMUL R68, R68, UR6 ;  /* 0x0000000644447c20 */ /* 0x000fe20008400000 */
[----:B--2---:R-:W-:Y:S01]  /*3a20*/  FFMA R16, R16, UR7, R67 ;  /* 0x0000000710107c23 */ /* 0x004fe20008000043 */
[----:B------:R-:W-:Y:S01]  /*3a30*/  FFMA R17, R17, UR7, R64 ;  /* 0x0000000711117c23 */ /* 0x000fe20008000040 */
[----:B------:R-:W-:Y:S01]  /*3a40*/  FFMA R18, R18, UR7, R69 ;  /* 0x0000000712127c23 */ /* 0x000fe20008000045 */
[----:B------:R-:W-:-:S05]  /*3a50*/  FFMA R19, R19, UR7, R68 ;  /* 0x0000000713137c23 */ /* 0x000fca0008000044 */
[----:B------:R-:W-:Y:S01]  /*3a60*/  STG.E.128 desc[UR10][R8.64], R16 ;  /* 0x0000001008007986 */ /* 0x000fe2000c101d0a */
[----:B------:R-:W-:Y:S05]  /*3a70*/  EXIT ;  /* 0x000000000000794d */ /* 0x000fea0003800000 */
.L_x_2:
[----:B------:R-:W-:-:S00]  /*3a80*/  BRA `(.L_x_2) ;  /* 0xfffffffc00fc7947 */ /* 0x000fc0000383ffff */
[----:B------:R-:W-:-:S00]  /*3a90*/  NOP ;  /* 0x0000000000007918 */ /* 0x000fc00000000000 */
        /* <DEDUP_REMOVED lines=14> */
.L_x_3:


//--------------------- .nv.shared._Z10mysgemm_v5ILi128ELi128ELi8ELi8ELi8EEviiifPfS0_fS0_ --------------------------
	.section	.nv.shared._Z10mysgemm_v5ILi128ELi128ELi8ELi8ELi8EEviiifPfS0_fS0_,"aw",@nobits
	.sectionflags	@""
	.align	4
.nv.shared._Z10mysgemm_v5ILi128ELi128ELi8ELi8ELi8EEviiifPfS0_fS0_:
	.zero		17408


//--------------------- .nv.shared.reserved.0     --------------------------
	.section	.nv.shared.reserved.0,"aw",@nobits
	.weak		__nv_reservedSMEM_offset_0_alias
	.size		__nv_reservedSMEM_offset_0_alias, 0, 64
	.other		__nv_reservedSMEM_offset_0_alias,@"STO_CUDA_RESERVED_SHARED STV_DEFAULT"
__nv_reservedSMEM_offset_0_alias:
	.zero		0
	.zero		64


//--------------------- .nv.constant0._Z10mysgemm_v5ILi128ELi128ELi8ELi8ELi8EEviiifPfS0_fS0_ --------------------------
	.section	.nv.constant0._Z10mysgemm_v5ILi128ELi128ELi8ELi8ELi8EEviiifPfS0_fS0_,"a",@progbits
	.sectionflags	@""
	.align	4
.nv.constant0._Z10mysgemm_v5ILi128ELi128ELi8ELi8ELi8EEviiifPfS0_fS0_:
	.zero		944


//--------------------- SYMBOLS --------------------------

	.type		.nv.reservedSmem.offset0,@object
	.size		.nv.reservedSmem.offset0,0x4
	.type		.nv.reservedSmem.cap,@object
	.size		.nv.reservedSmem.cap,0x4
